//
// Generated by NVIDIA NVVM Compiler
//
// Compiler Build ID: CL-36424714
// Cuda compilation tools, release 13.0, V13.0.88
// Based on NVVM 20.0.0
//

.version 9.0
.target sm_100
.address_size 64

	// .globl	_Z10convKerneliiiiPfS_S_S_

.visible .entry _Z10convKerneliiiiPfS_S_S_(
	.param .u32 _Z10convKerneliiiiPfS_S_S__param_0,
	.param .u32 _Z10convKerneliiiiPfS_S_S__param_1,
	.param .u32 _Z10convKerneliiiiPfS_S_S__param_2,
	.param .u32 _Z10convKerneliiiiPfS_S_S__param_3,
	.param .u64 .ptr .align 1 _Z10convKerneliiiiPfS_S_S__param_4,
	.param .u64 .ptr .align 1 _Z10convKerneliiiiPfS_S_S__param_5,
	.param .u64 .ptr .align 1 _Z10convKerneliiiiPfS_S_S__param_6,
	.param .u64 .ptr .align 1 _Z10convKerneliiiiPfS_S_S__param_7
)
{
	.reg .pred 	%p<25>;
	.reg .b32 	%r<117>;
	.reg .b32 	%f<196>;
	.reg .b64 	%rd<160>;

	ld.param.u32 	%r54, [_Z10convKerneliiiiPfS_S_S__param_0];
	ld.param.u32 	%r51, [_Z10convKerneliiiiPfS_S_S__param_1];
	ld.param.u32 	%r52, [_Z10convKerneliiiiPfS_S_S__param_2];
	ld.param.u32 	%r53, [_Z10convKerneliiiiPfS_S_S__param_3];
	ld.param.u64 	%rd15, [_Z10convKerneliiiiPfS_S_S__param_4];
	ld.param.u64 	%rd16, [_Z10convKerneliiiiPfS_S_S__param_5];
	ld.param.u64 	%rd13, [_Z10convKerneliiiiPfS_S_S__param_6];
	ld.param.u64 	%rd14, [_Z10convKerneliiiiPfS_S_S__param_7];
	cvta.to.global.u64 	%rd1, %rd16;
	cvta.to.global.u64 	%rd2, %rd15;
	mov.u32 	%r55, %ctaid.x;
	mov.u32 	%r56, %ntid.x;
	mov.u32 	%r57, %tid.x;
	mad.lo.s32 	%r1, %r55, %r56, %r57;
	setp.ge.s32 	%p1, %r1, %r54;
	@%p1 bra 	$L__BB0_39;
	sub.s32 	%r58, %r52, %r53;
	add.s32 	%r2, %r58, 1;
	mad.lo.s32 	%r59, %r51, %r58, %r51;
	mad.lo.s32 	%r60, %r59, %r58, %r59;
	div.s32 	%r3, %r1, %r60;
	mad.lo.s32 	%r61, %r58, %r58, %r58;
	add.s32 	%r62, %r61, %r2;
	div.s32 	%r63, %r1, %r62;
	rem.s32 	%r64, %r63, %r51;
	div.s32 	%r65, %r1, %r2;
	rem.s32 	%r4, %r65, %r2;
	mad.lo.s32 	%r66, %r65, %r58, %r65;
	sub.s32 	%r5, %r1, %r66;
	mul.lo.s32 	%r67, %r52, %r52;
	mul.lo.s32 	%r68, %r67, %r64;
	cvt.s64.s32 	%rd3, %r68;
	mad.lo.s32 	%r69, %r3, %r51, %r64;
	mul.lo.s32 	%r70, %r53, %r53;
	mul.lo.s32 	%r71, %r70, %r69;
	cvt.s64.s32 	%rd4, %r71;
	mul.lo.s32 	%r6, %r62, %r3;
	setp.ne.s32 	%p2, %r64, 0;
	mov.f32 	%f188, 0f00000000;
	@%p2 bra 	$L__BB0_3;
	cvta.to.global.u64 	%rd17, %rd14;
	mul.wide.s32 	%rd18, %r3, 4;
	add.s64 	%rd19, %rd17, %rd18;
	ld.global.f32 	%f188, [%rd19];
$L__BB0_3:
	setp.lt.s32 	%p3, %r53, 1;
	@%p3 bra 	$L__BB0_38;
	and.b32  	%r7, %r53, 7;
	and.b32  	%r8, %r53, 3;
	add.s32 	%r9, %r8, -1;
	and.b32  	%r10, %r53, 1;
	setp.eq.s32 	%p4, %r53, 1;
	mov.b32 	%r111, 0;
	@%p4 bra 	$L__BB0_29;
	add.s32 	%r11, %r7, -1;
	and.b32  	%r111, %r53, 2147483646;
	and.b32  	%r13, %r53, 2147483640;
	neg.s32 	%r14, %r13;
	add.s64 	%rd5, %rd2, 16;
	mov.b32 	%r101, 0;
$L__BB0_6:
	.pragma "nounroll";
	setp.lt.u32 	%p5, %r53, 8;
	add.s32 	%r75, %r101, %r4;
	mad.lo.s32 	%r16, %r75, %r52, %r5;
	mul.lo.s32 	%r17, %r101, %r53;
	mov.b32 	%r105, 0;
	@%p5 bra 	$L__BB0_9;
	cvt.u64.u32 	%rd20, %r17;
	add.s64 	%rd21, %rd4, %rd20;
	shl.b64 	%rd22, %rd21, 2;
	add.s64 	%rd23, %rd1, %rd22;
	add.s64 	%rd158, %rd23, 16;
	mov.u32 	%r102, %r16;
	mov.u32 	%r103, %r14;
$L__BB0_8:
	.pragma "nounroll";
	cvt.s64.s32 	%rd24, %r102;
	add.s64 	%rd25, %rd3, %rd24;
	shl.b64 	%rd26, %rd25, 2;
	add.s64 	%rd27, %rd5, %rd26;
	ld.global.f32 	%f42, [%rd27+-16];
	ld.global.f32 	%f43, [%rd158+-16];
	fma.rn.f32 	%f44, %f42, %f43, %f188;
	ld.global.f32 	%f45, [%rd27+-12];
	ld.global.f32 	%f46, [%rd158+-12];
	fma.rn.f32 	%f47, %f45, %f46, %f44;
	ld.global.f32 	%f48, [%rd27+-8];
	ld.global.f32 	%f49, [%rd158+-8];
	fma.rn.f32 	%f50, %f48, %f49, %f47;
	ld.global.f32 	%f51, [%rd27+-4];
	ld.global.f32 	%f52, [%rd158+-4];
	fma.rn.f32 	%f53, %f51, %f52, %f50;
	ld.global.f32 	%f54, [%rd27];
	ld.global.f32 	%f55, [%rd158];
	fma.rn.f32 	%f56, %f54, %f55, %f53;
	ld.global.f32 	%f57, [%rd27+4];
	ld.global.f32 	%f58, [%rd158+4];
	fma.rn.f32 	%f59, %f57, %f58, %f56;
	ld.global.f32 	%f60, [%rd27+8];
	ld.global.f32 	%f61, [%rd158+8];
	fma.rn.f32 	%f62, %f60, %f61, %f59;
	ld.global.f32 	%f63, [%rd27+12];
	ld.global.f32 	%f64, [%rd158+12];
	fma.rn.f32 	%f188, %f63, %f64, %f62;
	add.s32 	%r103, %r103, 8;
	add.s32 	%r102, %r102, 8;
	add.s64 	%rd158, %rd158, 32;
	setp.ne.s32 	%p6, %r103, 0;
	mov.u32 	%r105, %r13;
	@%p6 bra 	$L__BB0_8;
$L__BB0_9:
	setp.eq.s32 	%p7, %r7, 0;
	@%p7 bra 	$L__BB0_17;
	setp.lt.u32 	%p8, %r11, 3;
	@%p8 bra 	$L__BB0_12;
	add.s32 	%r76, %r16, %r105;
	cvt.s64.s32 	%rd28, %r76;
	add.s64 	%rd29, %rd28, %rd3;
	shl.b64 	%rd30, %rd29, 2;
	add.s64 	%rd31, %rd2, %rd30;
	ld.global.f32 	%f66, [%rd31];
	add.s32 	%r77, %r105, %r17;
	cvt.u64.u32 	%rd32, %r77;
	add.s64 	%rd33, %rd32, %rd4;
	shl.b64 	%rd34, %rd33, 2;
	add.s64 	%rd35, %rd1, %rd34;
	ld.global.f32 	%f67, [%rd35];
	fma.rn.f32 	%f68, %f66, %f67, %f188;
	ld.global.f32 	%f69, [%rd31+4];
	cvt.u64.u32 	%rd36, %r17;
	cvt.u64.u32 	%rd37, %r105;
	add.s64 	%rd38, %rd37, %rd36;
	add.s64 	%rd39, %rd38, %rd4;
	shl.b64 	%rd40, %rd39, 2;
	add.s64 	%rd41, %rd1, %rd40;
	ld.global.f32 	%f70, [%rd41+4];
	fma.rn.f32 	%f71, %f69, %f70, %f68;
	ld.global.f32 	%f72, [%rd31+8];
	ld.global.f32 	%f73, [%rd41+8];
	fma.rn.f32 	%f74, %f72, %f73, %f71;
	ld.global.f32 	%f75, [%rd31+12];
	ld.global.f32 	%f76, [%rd41+12];
	fma.rn.f32 	%f188, %f75, %f76, %f74;
	add.s32 	%r105, %r105, 4;
$L__BB0_12:
	setp.eq.s32 	%p9, %r8, 0;
	@%p9 bra 	$L__BB0_17;
	setp.eq.s32 	%p10, %r9, 0;
	@%p10 bra 	$L__BB0_15;
	add.s32 	%r78, %r16, %r105;
	cvt.s64.s32 	%rd42, %r78;
	add.s64 	%rd43, %rd42, %rd3;
	shl.b64 	%rd44, %rd43, 2;
	add.s64 	%rd45, %rd2, %rd44;
	ld.global.f32 	%f78, [%rd45];
	add.s32 	%r79, %r105, %r17;
	cvt.u64.u32 	%rd46, %r79;
	add.s64 	%rd47, %rd46, %rd4;
	shl.b64 	%rd48, %rd47, 2;
	add.s64 	%rd49, %rd1, %rd48;
	ld.global.f32 	%f79, [%rd49];
	fma.rn.f32 	%f80, %f78, %f79, %f188;
	ld.global.f32 	%f81, [%rd45+4];
	cvt.u64.u32 	%rd50, %r17;
	cvt.u64.u32 	%rd51, %r105;
	add.s64 	%rd52, %rd51, %rd50;
	add.s64 	%rd53, %rd52, %rd4;
	shl.b64 	%rd54, %rd53, 2;
	add.s64 	%rd55, %rd1, %rd54;
	ld.global.f32 	%f82, [%rd55+4];
	fma.rn.f32 	%f188, %f81, %f82, %f80;
	add.s32 	%r105, %r105, 2;
$L__BB0_15:
	setp.eq.s32 	%p11, %r10, 0;
	@%p11 bra 	$L__BB0_17;
	add.s32 	%r80, %r16, %r105;
	cvt.s64.s32 	%rd56, %r80;
	add.s64 	%rd57, %rd56, %rd3;
	shl.b64 	%rd58, %rd57, 2;
	add.s64 	%rd59, %rd2, %rd58;
	ld.global.f32 	%f83, [%rd59];
	add.s32 	%r81, %r105, %r17;
	cvt.u64.u32 	%rd60, %r81;
	add.s64 	%rd61, %rd60, %rd4;
	shl.b64 	%rd62, %rd61, 2;
	add.s64 	%rd63, %rd1, %rd62;
	ld.global.f32 	%f84, [%rd63];
	fma.rn.f32 	%f188, %f83, %f84, %f188;
$L__BB0_17:
	add.s32 	%r27, %r16, %r52;
	add.s32 	%r28, %r17, %r53;
	mov.b32 	%r109, 0;
	@%p5 bra 	$L__BB0_20;
	mov.b32 	%r107, 0;
$L__BB0_19:
	.pragma "nounroll";
	add.s32 	%r84, %r27, %r107;
	cvt.s64.s32 	%rd64, %r84;
	add.s64 	%rd65, %rd64, %rd3;
	shl.b64 	%rd66, %rd65, 2;
	add.s64 	%rd67, %rd2, %rd66;
	ld.global.f32 	%f86, [%rd67];
	add.s32 	%r85, %r107, %r28;
	cvt.u64.u32 	%rd68, %r85;
	add.s64 	%rd69, %rd68, %rd4;
	shl.b64 	%rd70, %rd69, 2;
	add.s64 	%rd71, %rd1, %rd70;
	ld.global.f32 	%f87, [%rd71];
	fma.rn.f32 	%f88, %f86, %f87, %f188;
	ld.global.f32 	%f89, [%rd67+4];
	ld.global.f32 	%f90, [%rd71+4];
	fma.rn.f32 	%f91, %f89, %f90, %f88;
	ld.global.f32 	%f92, [%rd67+8];
	ld.global.f32 	%f93, [%rd71+8];
	fma.rn.f32 	%f94, %f92, %f93, %f91;
	ld.global.f32 	%f95, [%rd67+12];
	ld.global.f32 	%f96, [%rd71+12];
	fma.rn.f32 	%f97, %f95, %f96, %f94;
	ld.global.f32 	%f98, [%rd67+16];
	ld.global.f32 	%f99, [%rd71+16];
	fma.rn.f32 	%f100, %f98, %f99, %f97;
	ld.global.f32 	%f101, [%rd67+20];
	ld.global.f32 	%f102, [%rd71+20];
	fma.rn.f32 	%f103, %f101, %f102, %f100;
	ld.global.f32 	%f104, [%rd67+24];
	ld.global.f32 	%f105, [%rd71+24];
	fma.rn.f32 	%f106, %f104, %f105, %f103;
	ld.global.f32 	%f107, [%rd67+28];
	ld.global.f32 	%f108, [%rd71+28];
	fma.rn.f32 	%f188, %f107, %f108, %f106;
	add.s32 	%r107, %r107, 8;
	setp.ne.s32 	%p13, %r107, %r13;
	mov.u32 	%r109, %r13;
	@%p13 bra 	$L__BB0_19;
$L__BB0_20:
	@%p7 bra 	$L__BB0_28;
	setp.lt.u32 	%p15, %r11, 3;
	@%p15 bra 	$L__BB0_23;
	add.s32 	%r86, %r27, %r109;
	cvt.s64.s32 	%rd72, %r86;
	add.s64 	%rd73, %rd72, %rd3;
	shl.b64 	%rd74, %rd73, 2;
	add.s64 	%rd75, %rd2, %rd74;
	ld.global.f32 	%f110, [%rd75];
	add.s32 	%r87, %r109, %r28;
	cvt.u64.u32 	%rd76, %r87;
	add.s64 	%rd77, %rd76, %rd4;
	shl.b64 	%rd78, %rd77, 2;
	add.s64 	%rd79, %rd1, %rd78;
	ld.global.f32 	%f111, [%rd79];
	fma.rn.f32 	%f112, %f110, %f111, %f188;
	ld.global.f32 	%f113, [%rd75+4];
	cvt.u64.u32 	%rd80, %r28;
	cvt.u64.u32 	%rd81, %r109;
	add.s64 	%rd82, %rd81, %rd80;
	add.s64 	%rd83, %rd82, %rd4;
	shl.b64 	%rd84, %rd83, 2;
	add.s64 	%rd85, %rd1, %rd84;
	ld.global.f32 	%f114, [%rd85+4];
	fma.rn.f32 	%f115, %f113, %f114, %f112;
	ld.global.f32 	%f116, [%rd75+8];
	ld.global.f32 	%f117, [%rd85+8];
	fma.rn.f32 	%f118, %f116, %f117, %f115;
	ld.global.f32 	%f119, [%rd75+12];
	ld.global.f32 	%f120, [%rd85+12];
	fma.rn.f32 	%f188, %f119, %f120, %f118;
	add.s32 	%r109, %r109, 4;
$L__BB0_23:
	setp.eq.s32 	%p16, %r8, 0;
	@%p16 bra 	$L__BB0_28;
	setp.eq.s32 	%p17, %r9, 0;
	@%p17 bra 	$L__BB0_26;
	add.s32 	%r88, %r27, %r109;
	cvt.s64.s32 	%rd86, %r88;
	add.s64 	%rd87, %rd86, %rd3;
	shl.b64 	%rd88, %rd87, 2;
	add.s64 	%rd89, %rd2, %rd88;
	ld.global.f32 	%f122, [%rd89];
	add.s32 	%r89, %r109, %r28;
	cvt.u64.u32 	%rd90, %r89;
	add.s64 	%rd91, %rd90, %rd4;
	shl.b64 	%rd92, %rd91, 2;
	add.s64 	%rd93, %rd1, %rd92;
	ld.global.f32 	%f123, [%rd93];
	fma.rn.f32 	%f124, %f122, %f123, %f188;
	ld.global.f32 	%f125, [%rd89+4];
	cvt.u64.u32 	%rd94, %r28;
	cvt.u64.u32 	%rd95, %r109;
	add.s64 	%rd96, %rd95, %rd94;
	add.s64 	%rd97, %rd96, %rd4;
	shl.b64 	%rd98, %rd97, 2;
	add.s64 	%rd99, %rd1, %rd98;
	ld.global.f32 	%f126, [%rd99+4];
	fma.rn.f32 	%f188, %f125, %f126, %f124;
	add.s32 	%r109, %r109, 2;
$L__BB0_26:
	setp.eq.s32 	%p18, %r10, 0;
	@%p18 bra 	$L__BB0_28;
	add.s32 	%r90, %r27, %r109;
	cvt.s64.s32 	%rd100, %r90;
	add.s64 	%rd101, %rd100, %rd3;
	shl.b64 	%rd102, %rd101, 2;
	add.s64 	%rd103, %rd2, %rd102;
	ld.global.f32 	%f127, [%rd103];
	add.s32 	%r91, %r109, %r28;
	cvt.u64.u32 	%rd104, %r91;
	add.s64 	%rd105, %rd104, %rd4;
	shl.b64 	%rd106, %rd105, 2;
	add.s64 	%rd107, %rd1, %rd106;
	ld.global.f32 	%f128, [%rd107];
	fma.rn.f32 	%f188, %f127, %f128, %f188;
$L__BB0_28:
	add.s32 	%r101, %r101, 2;
	setp.ne.s32 	%p19, %r101, %r111;
	@%p19 bra 	$L__BB0_6;
$L__BB0_29:
	setp.eq.s32 	%p20, %r10, 0;
	@%p20 bra 	$L__BB0_38;
	add.s32 	%r93, %r111, %r4;
	mad.lo.s32 	%r38, %r93, %r52, %r5;
	mul.lo.s32 	%r39, %r111, %r53;
	setp.lt.u32 	%p21, %r53, 8;
	mov.b32 	%r115, 0;
	@%p21 bra 	$L__BB0_33;
	and.b32  	%r115, %r53, 2147483640;
	neg.s32 	%r113, %r115;
	add.s64 	%rd9, %rd2, 16;
	cvt.u64.u32 	%rd108, %r39;
	add.s64 	%rd109, %rd4, %rd108;
	shl.b64 	%rd110, %rd109, 2;
	add.s64 	%rd111, %rd110, %rd1;
	add.s64 	%rd159, %rd111, 16;
	mov.u32 	%r112, %r38;
$L__BB0_32:
	.pragma "nounroll";
	cvt.s64.s32 	%rd112, %r112;
	add.s64 	%rd113, %rd3, %rd112;
	shl.b64 	%rd114, %rd113, 2;
	add.s64 	%rd115, %rd9, %rd114;
	ld.global.f32 	%f129, [%rd115+-16];
	ld.global.f32 	%f130, [%rd159+-16];
	fma.rn.f32 	%f131, %f129, %f130, %f188;
	ld.global.f32 	%f132, [%rd115+-12];
	ld.global.f32 	%f133, [%rd159+-12];
	fma.rn.f32 	%f134, %f132, %f133, %f131;
	ld.global.f32 	%f135, [%rd115+-8];
	ld.global.f32 	%f136, [%rd159+-8];
	fma.rn.f32 	%f137, %f135, %f136, %f134;
	ld.global.f32 	%f138, [%rd115+-4];
	ld.global.f32 	%f139, [%rd159+-4];
	fma.rn.f32 	%f140, %f138, %f139, %f137;
	ld.global.f32 	%f141, [%rd115];
	ld.global.f32 	%f142, [%rd159];
	fma.rn.f32 	%f143, %f141, %f142, %f140;
	ld.global.f32 	%f144, [%rd115+4];
	ld.global.f32 	%f145, [%rd159+4];
	fma.rn.f32 	%f146, %f144, %f145, %f143;
	ld.global.f32 	%f147, [%rd115+8];
	ld.global.f32 	%f148, [%rd159+8];
	fma.rn.f32 	%f149, %f147, %f148, %f146;
	ld.global.f32 	%f150, [%rd115+12];
	ld.global.f32 	%f151, [%rd159+12];
	fma.rn.f32 	%f188, %f150, %f151, %f149;
	add.s32 	%r113, %r113, 8;
	add.s32 	%r112, %r112, 8;
	add.s64 	%rd159, %rd159, 32;
	setp.ne.s32 	%p22, %r113, 0;
	@%p22 bra 	$L__BB0_32;
$L__BB0_33:
	setp.lt.u32 	%p23, %r7, 4;
	@%p23 bra 	$L__BB0_35;
	add.s32 	%r94, %r38, %r115;
	cvt.s64.s32 	%rd116, %r94;
	add.s64 	%rd117, %rd116, %rd3;
	shl.b64 	%rd118, %rd117, 2;
	add.s64 	%rd119, %rd2, %rd118;
	ld.global.f32 	%f152, [%rd119];
	add.s32 	%r95, %r115, %r39;
	cvt.u64.u32 	%rd120, %r95;
	add.s64 	%rd121, %rd120, %rd4;
	shl.b64 	%rd122, %rd121, 2;
	add.s64 	%rd123, %rd1, %rd122;
	ld.global.f32 	%f153, [%rd123];
	fma.rn.f32 	%f154, %f152, %f153, %f188;
	ld.global.f32 	%f155, [%rd119+4];
	cvt.u64.u32 	%rd124, %r39;
	cvt.u64.u32 	%rd125, %r115;
	add.s64 	%rd126, %rd125, %rd124;
	add.s64 	%rd127, %rd126, %rd4;
	shl.b64 	%rd128, %rd127, 2;
	add.s64 	%rd129, %rd1, %rd128;
	ld.global.f32 	%f156, [%rd129+4];
	fma.rn.f32 	%f157, %f155, %f156, %f154;
	ld.global.f32 	%f158, [%rd119+8];
	ld.global.f32 	%f159, [%rd129+8];
	fma.rn.f32 	%f160, %f158, %f159, %f157;
	ld.global.f32 	%f161, [%rd119+12];
	ld.global.f32 	%f162, [%rd129+12];
	fma.rn.f32 	%f188, %f161, %f162, %f160;
	add.s32 	%r115, %r115, 4;
$L__BB0_35:
	setp.eq.s32 	%p24, %r9, 0;
	@%p24 bra 	$L__BB0_37;
	add.s32 	%r96, %r38, %r115;
	cvt.s64.s32 	%rd130, %r96;
	add.s64 	%rd131, %rd130, %rd3;
	shl.b64 	%rd132, %rd131, 2;
	add.s64 	%rd133, %rd2, %rd132;
	ld.global.f32 	%f163, [%rd133];
	add.s32 	%r97, %r115, %r39;
	cvt.u64.u32 	%rd134, %r97;
	add.s64 	%rd135, %rd134, %rd4;
	shl.b64 	%rd136, %rd135, 2;
	add.s64 	%rd137, %rd1, %rd136;
	ld.global.f32 	%f164, [%rd137];
	fma.rn.f32 	%f165, %f163, %f164, %f188;
	ld.global.f32 	%f166, [%rd133+4];
	cvt.u64.u32 	%rd138, %r39;
	cvt.u64.u32 	%rd139, %r115;
	add.s64 	%rd140, %rd139, %rd138;
	add.s64 	%rd141, %rd140, %rd4;
	shl.b64 	%rd142, %rd141, 2;
	add.s64 	%rd143, %rd1, %rd142;
	ld.global.f32 	%f167, [%rd143+4];
	fma.rn.f32 	%f188, %f166, %f167, %f165;
	add.s32 	%r115, %r115, 2;
$L__BB0_37:
	add.s32 	%r98, %r38, %r115;
	cvt.s64.s32 	%rd144, %r98;
	add.s64 	%rd145, %rd144, %rd3;
	shl.b64 	%rd146, %rd145, 2;
	add.s64 	%rd147, %rd2, %rd146;
	ld.global.f32 	%f168, [%rd147];
	add.s32 	%r99, %r115, %r39;
	cvt.u64.u32 	%rd148, %r99;
	add.s64 	%rd149, %rd148, %rd4;
	shl.b64 	%rd150, %rd149, 2;
	add.s64 	%rd151, %rd1, %rd150;
	ld.global.f32 	%f169, [%rd151];
	fma.rn.f32 	%f188, %f168, %f169, %f188;
$L__BB0_38:
	mad.lo.s32 	%r100, %r4, %r2, %r5;
	cvt.s64.s32 	%rd152, %r100;
	cvt.s64.s32 	%rd153, %r6;
	add.s64 	%rd154, %rd152, %rd153;
	cvta.to.global.u64 	%rd155, %rd13;
	shl.b64 	%rd156, %rd154, 2;
	add.s64 	%rd157, %rd155, %rd156;
	atom.global.add.f32 	%f170, [%rd157], %f188;
$L__BB0_39:
	ret;

}
	// .globl	_Z11convKernel2iiiiiiiPfS_S_S_
.visible .entry _Z11convKernel2iiiiiiiPfS_S_S_(
	.param .u32 _Z11convKernel2iiiiiiiPfS_S_S__param_0,
	.param .u32 _Z11convKernel2iiiiiiiPfS_S_S__param_1,
	.param .u32 _Z11convKernel2iiiiiiiPfS_S_S__param_2,
	.param .u32 _Z11convKernel2iiiiiiiPfS_S_S__param_3,
	.param .u32 _Z11convKernel2iiiiiiiPfS_S_S__param_4,
	.param .u32 _Z11convKernel2iiiiiiiPfS_S_S__param_5,
	.param .u32 _Z11convKernel2iiiiiiiPfS_S_S__param_6,
	.param .u64 .ptr .align 1 _Z11convKernel2iiiiiiiPfS_S_S__param_7,
	.param .u64 .ptr .align 1 _Z11convKernel2iiiiiiiPfS_S_S__param_8,
	.param .u64 .ptr .align 1 _Z11convKernel2iiiiiiiPfS_S_S__param_9,
	.param .u64 .ptr .align 1 _Z11convKernel2iiiiiiiPfS_S_S__param_10
)
{
	.reg .pred 	%p<25>;
	.reg .b32 	%r<126>;
	.reg .b32 	%f<196>;
	.reg .b64 	%rd<165>;

	ld.param.u32 	%r58, [_Z11convKernel2iiiiiiiPfS_S_S__param_0];
	ld.param.u32 	%r52, [_Z11convKernel2iiiiiiiPfS_S_S__param_1];
	ld.param.u32 	%r53, [_Z11convKernel2iiiiiiiPfS_S_S__param_2];
	ld.param.u32 	%r54, [_Z11convKernel2iiiiiiiPfS_S_S__param_3];
	ld.param.u32 	%r55, [_Z11convKernel2iiiiiiiPfS_S_S__param_4];
	ld.param.u32 	%r56, [_Z11convKernel2iiiiiiiPfS_S_S__param_5];
	ld.param.u32 	%r57, [_Z11convKernel2iiiiiiiPfS_S_S__param_6];
	ld.param.u64 	%rd14, [_Z11convKernel2iiiiiiiPfS_S_S__param_7];
	ld.param.u64 	%rd15, [_Z11convKernel2iiiiiiiPfS_S_S__param_8];
	ld.param.u64 	%rd12, [_Z11convKernel2iiiiiiiPfS_S_S__param_9];
	ld.param.u64 	%rd13, [_Z11convKernel2iiiiiiiPfS_S_S__param_10];
	cvta.to.global.u64 	%rd1, %rd15;
	cvta.to.global.u64 	%rd2, %rd14;
	mov.u32 	%r59, %ctaid.x;
	mov.u32 	%r60, %ntid.x;
	mov.u32 	%r61, %tid.x;
	mad.lo.s32 	%r1, %r59, %r60, %r61;
	setp.ge.s32 	%p1, %r1, %r58;
	@%p1 bra 	$L__BB1_39;
	sub.s32 	%r62, %r56, %r57;
	add.s32 	%r2, %r62, 1;
	mad.lo.s32 	%r63, %r53, %r62, %r53;
	mad.lo.s32 	%r64, %r63, %r62, %r63;
	mul.lo.s32 	%r65, %r64, %r52;
	div.s32 	%r66, %r1, %r65;
	div.s32 	%r67, %r1, %r64;
	rem.s32 	%r3, %r67, %r52;
	mad.lo.s32 	%r68, %r62, %r62, %r62;
	add.s32 	%r4, %r68, %r2;
	div.s32 	%r69, %r1, %r4;
	rem.s32 	%r70, %r69, %r53;
	div.s32 	%r71, %r1, %r2;
	rem.s32 	%r5, %r71, %r2;
	mad.lo.s32 	%r72, %r71, %r62, %r71;
	sub.s32 	%r6, %r1, %r72;
	mul.lo.s32 	%r73, %r66, %r54;
	cvt.s64.s32 	%rd16, %r73;
	mul.lo.s32 	%r74, %r56, %r56;
	mul.lo.s32 	%r75, %r74, %r70;
	cvt.s64.s32 	%rd17, %r75;
	add.s64 	%rd3, %rd17, %rd16;
	mul.lo.s32 	%r76, %r57, %r57;
	mul.lo.s32 	%r77, %r76, %r53;
	mul.lo.s32 	%r78, %r77, %r3;
	cvt.s64.s32 	%rd18, %r78;
	mul.lo.s32 	%r79, %r76, %r70;
	cvt.s64.s32 	%rd19, %r79;
	add.s64 	%rd4, %rd19, %rd18;
	mul.lo.s32 	%r7, %r66, %r55;
	setp.ne.s32 	%p2, %r70, 0;
	mov.f32 	%f188, 0f00000000;
	@%p2 bra 	$L__BB1_3;
	cvta.to.global.u64 	%rd20, %rd13;
	mul.wide.s32 	%rd21, %r3, 4;
	add.s64 	%rd22, %rd20, %rd21;
	ld.global.f32 	%f188, [%rd22];
$L__BB1_3:
	setp.lt.s32 	%p3, %r57, 1;
	@%p3 bra 	$L__BB1_38;
	and.b32  	%r8, %r57, 7;
	and.b32  	%r9, %r57, 3;
	add.s32 	%r10, %r9, -1;
	and.b32  	%r11, %r57, 1;
	setp.eq.s32 	%p4, %r57, 1;
	mov.b32 	%r120, 0;
	@%p4 bra 	$L__BB1_29;
	add.s32 	%r12, %r8, -1;
	and.b32  	%r120, %r57, 2147483646;
	and.b32  	%r14, %r57, 2147483640;
	neg.s32 	%r15, %r14;
	mov.b32 	%r110, 0;
$L__BB1_6:
	.pragma "nounroll";
	setp.lt.u32 	%p5, %r57, 8;
	add.s32 	%r83, %r110, %r5;
	mad.lo.s32 	%r17, %r83, %r56, %r6;
	mul.lo.s32 	%r18, %r110, %r57;
	mov.b32 	%r114, 0;
	@%p5 bra 	$L__BB1_9;
	cvt.u64.u32 	%rd23, %r18;
	add.s64 	%rd24, %rd4, %rd23;
	shl.b64 	%rd25, %rd24, 2;
	add.s64 	%rd26, %rd1, %rd25;
	add.s64 	%rd163, %rd26, 16;
	mov.u32 	%r111, %r17;
	mov.u32 	%r112, %r15;
$L__BB1_8:
	.pragma "nounroll";
	cvt.s64.s32 	%rd27, %r111;
	add.s64 	%rd28, %rd3, %rd27;
	shl.b64 	%rd29, %rd28, 2;
	add.s64 	%rd30, %rd2, %rd29;
	ld.global.f32 	%f42, [%rd30];
	ld.global.f32 	%f43, [%rd163+-16];
	fma.rn.f32 	%f44, %f42, %f43, %f188;
	ld.global.f32 	%f45, [%rd30+4];
	ld.global.f32 	%f46, [%rd163+-12];
	fma.rn.f32 	%f47, %f45, %f46, %f44;
	ld.global.f32 	%f48, [%rd30+8];
	ld.global.f32 	%f49, [%rd163+-8];
	fma.rn.f32 	%f50, %f48, %f49, %f47;
	ld.global.f32 	%f51, [%rd30+12];
	ld.global.f32 	%f52, [%rd163+-4];
	fma.rn.f32 	%f53, %f51, %f52, %f50;
	ld.global.f32 	%f54, [%rd30+16];
	ld.global.f32 	%f55, [%rd163];
	fma.rn.f32 	%f56, %f54, %f55, %f53;
	ld.global.f32 	%f57, [%rd30+20];
	ld.global.f32 	%f58, [%rd163+4];
	fma.rn.f32 	%f59, %f57, %f58, %f56;
	ld.global.f32 	%f60, [%rd30+24];
	ld.global.f32 	%f61, [%rd163+8];
	fma.rn.f32 	%f62, %f60, %f61, %f59;
	ld.global.f32 	%f63, [%rd30+28];
	ld.global.f32 	%f64, [%rd163+12];
	fma.rn.f32 	%f188, %f63, %f64, %f62;
	add.s32 	%r112, %r112, 8;
	add.s32 	%r111, %r111, 8;
	add.s64 	%rd163, %rd163, 32;
	setp.ne.s32 	%p6, %r112, 0;
	mov.u32 	%r114, %r14;
	@%p6 bra 	$L__BB1_8;
$L__BB1_9:
	setp.eq.s32 	%p7, %r8, 0;
	@%p7 bra 	$L__BB1_17;
	setp.lt.u32 	%p8, %r12, 3;
	@%p8 bra 	$L__BB1_12;
	add.s32 	%r84, %r17, %r114;
	cvt.s64.s32 	%rd31, %r84;
	add.s64 	%rd32, %rd3, %rd31;
	shl.b64 	%rd33, %rd32, 2;
	add.s64 	%rd34, %rd2, %rd33;
	ld.global.f32 	%f66, [%rd34];
	add.s32 	%r85, %r114, %r18;
	cvt.u64.u32 	%rd35, %r85;
	add.s64 	%rd36, %rd4, %rd35;
	shl.b64 	%rd37, %rd36, 2;
	add.s64 	%rd38, %rd1, %rd37;
	ld.global.f32 	%f67, [%rd38];
	fma.rn.f32 	%f68, %f66, %f67, %f188;
	ld.global.f32 	%f69, [%rd34+4];
	cvt.u64.u32 	%rd39, %r18;
	cvt.u64.u32 	%rd40, %r114;
	add.s64 	%rd41, %rd40, %rd39;
	add.s64 	%rd42, %rd4, %rd41;
	shl.b64 	%rd43, %rd42, 2;
	add.s64 	%rd44, %rd1, %rd43;
	ld.global.f32 	%f70, [%rd44+4];
	fma.rn.f32 	%f71, %f69, %f70, %f68;
	ld.global.f32 	%f72, [%rd34+8];
	ld.global.f32 	%f73, [%rd44+8];
	fma.rn.f32 	%f74, %f72, %f73, %f71;
	ld.global.f32 	%f75, [%rd34+12];
	ld.global.f32 	%f76, [%rd44+12];
	fma.rn.f32 	%f188, %f75, %f76, %f74;
	add.s32 	%r114, %r114, 4;
$L__BB1_12:
	setp.eq.s32 	%p9, %r9, 0;
	@%p9 bra 	$L__BB1_17;
	setp.eq.s32 	%p10, %r10, 0;
	@%p10 bra 	$L__BB1_15;
	add.s32 	%r86, %r17, %r114;
	cvt.s64.s32 	%rd45, %r86;
	add.s64 	%rd46, %rd3, %rd45;
	shl.b64 	%rd47, %rd46, 2;
	add.s64 	%rd48, %rd2, %rd47;
	ld.global.f32 	%f78, [%rd48];
	add.s32 	%r87, %r114, %r18;
	cvt.u64.u32 	%rd49, %r87;
	add.s64 	%rd50, %rd4, %rd49;
	shl.b64 	%rd51, %rd50, 2;
	add.s64 	%rd52, %rd1, %rd51;
	ld.global.f32 	%f79, [%rd52];
	fma.rn.f32 	%f80, %f78, %f79, %f188;
	ld.global.f32 	%f81, [%rd48+4];
	cvt.u64.u32 	%rd53, %r18;
	cvt.u64.u32 	%rd54, %r114;
	add.s64 	%rd55, %rd54, %rd53;
	add.s64 	%rd56, %rd4, %rd55;
	shl.b64 	%rd57, %rd56, 2;
	add.s64 	%rd58, %rd1, %rd57;
	ld.global.f32 	%f82, [%rd58+4];
	fma.rn.f32 	%f188, %f81, %f82, %f80;
	add.s32 	%r114, %r114, 2;
$L__BB1_15:
	setp.eq.s32 	%p11, %r11, 0;
	@%p11 bra 	$L__BB1_17;
	add.s32 	%r88, %r17, %r114;
	cvt.s64.s32 	%rd59, %r88;
	add.s64 	%rd60, %rd3, %rd59;
	shl.b64 	%rd61, %rd60, 2;
	add.s64 	%rd62, %rd2, %rd61;
	ld.global.f32 	%f83, [%rd62];
	add.s32 	%r89, %r114, %r18;
	cvt.u64.u32 	%rd63, %r89;
	add.s64 	%rd64, %rd4, %rd63;
	shl.b64 	%rd65, %rd64, 2;
	add.s64 	%rd66, %rd1, %rd65;
	ld.global.f32 	%f84, [%rd66];
	fma.rn.f32 	%f188, %f83, %f84, %f188;
$L__BB1_17:
	add.s32 	%r28, %r17, %r56;
	add.s32 	%r29, %r18, %r57;
	mov.b32 	%r118, 0;
	@%p5 bra 	$L__BB1_20;
	mov.b32 	%r116, 0;
$L__BB1_19:
	.pragma "nounroll";
	add.s32 	%r92, %r28, %r116;
	cvt.s64.s32 	%rd67, %r92;
	add.s64 	%rd68, %rd3, %rd67;
	shl.b64 	%rd69, %rd68, 2;
	add.s64 	%rd70, %rd2, %rd69;
	ld.global.f32 	%f86, [%rd70];
	add.s32 	%r93, %r116, %r29;
	cvt.u64.u32 	%rd71, %r93;
	add.s64 	%rd72, %rd4, %rd71;
	shl.b64 	%rd73, %rd72, 2;
	add.s64 	%rd74, %rd1, %rd73;
	ld.global.f32 	%f87, [%rd74];
	fma.rn.f32 	%f88, %f86, %f87, %f188;
	ld.global.f32 	%f89, [%rd70+4];
	ld.global.f32 	%f90, [%rd74+4];
	fma.rn.f32 	%f91, %f89, %f90, %f88;
	ld.global.f32 	%f92, [%rd70+8];
	ld.global.f32 	%f93, [%rd74+8];
	fma.rn.f32 	%f94, %f92, %f93, %f91;
	ld.global.f32 	%f95, [%rd70+12];
	ld.global.f32 	%f96, [%rd74+12];
	fma.rn.f32 	%f97, %f95, %f96, %f94;
	ld.global.f32 	%f98, [%rd70+16];
	ld.global.f32 	%f99, [%rd74+16];
	fma.rn.f32 	%f100, %f98, %f99, %f97;
	ld.global.f32 	%f101, [%rd70+20];
	ld.global.f32 	%f102, [%rd74+20];
	fma.rn.f32 	%f103, %f101, %f102, %f100;
	ld.global.f32 	%f104, [%rd70+24];
	ld.global.f32 	%f105, [%rd74+24];
	fma.rn.f32 	%f106, %f104, %f105, %f103;
	ld.global.f32 	%f107, [%rd70+28];
	ld.global.f32 	%f108, [%rd74+28];
	fma.rn.f32 	%f188, %f107, %f108, %f106;
	add.s32 	%r116, %r116, 8;
	setp.ne.s32 	%p13, %r116, %r14;
	mov.u32 	%r118, %r14;
	@%p13 bra 	$L__BB1_19;
$L__BB1_20:
	@%p7 bra 	$L__BB1_28;
	setp.lt.u32 	%p15, %r12, 3;
	@%p15 bra 	$L__BB1_23;
	add.s32 	%r94, %r28, %r118;
	cvt.s64.s32 	%rd75, %r94;
	add.s64 	%rd76, %rd3, %rd75;
	shl.b64 	%rd77, %rd76, 2;
	add.s64 	%rd78, %rd2, %rd77;
	ld.global.f32 	%f110, [%rd78];
	add.s32 	%r95, %r118, %r29;
	cvt.u64.u32 	%rd79, %r95;
	add.s64 	%rd80, %rd4, %rd79;
	shl.b64 	%rd81, %rd80, 2;
	add.s64 	%rd82, %rd1, %rd81;
	ld.global.f32 	%f111, [%rd82];
	fma.rn.f32 	%f112, %f110, %f111, %f188;
	ld.global.f32 	%f113, [%rd78+4];
	cvt.u64.u32 	%rd83, %r29;
	cvt.u64.u32 	%rd84, %r118;
	add.s64 	%rd85, %rd84, %rd83;
	add.s64 	%rd86, %rd4, %rd85;
	shl.b64 	%rd87, %rd86, 2;
	add.s64 	%rd88, %rd1, %rd87;
	ld.global.f32 	%f114, [%rd88+4];
	fma.rn.f32 	%f115, %f113, %f114, %f112;
	ld.global.f32 	%f116, [%rd78+8];
	ld.global.f32 	%f117, [%rd88+8];
	fma.rn.f32 	%f118, %f116, %f117, %f115;
	ld.global.f32 	%f119, [%rd78+12];
	ld.global.f32 	%f120, [%rd88+12];
	fma.rn.f32 	%f188, %f119, %f120, %f118;
	add.s32 	%r118, %r118, 4;
$L__BB1_23:
	setp.eq.s32 	%p16, %r9, 0;
	@%p16 bra 	$L__BB1_28;
	setp.eq.s32 	%p17, %r10, 0;
	@%p17 bra 	$L__BB1_26;
	add.s32 	%r96, %r28, %r118;
	cvt.s64.s32 	%rd89, %r96;
	add.s64 	%rd90, %rd3, %rd89;
	shl.b64 	%rd91, %rd90, 2;
	add.s64 	%rd92, %rd2, %rd91;
	ld.global.f32 	%f122, [%rd92];
	add.s32 	%r97, %r118, %r29;
	cvt.u64.u32 	%rd93, %r97;
	add.s64 	%rd94, %rd4, %rd93;
	shl.b64 	%rd95, %rd94, 2;
	add.s64 	%rd96, %rd1, %rd95;
	ld.global.f32 	%f123, [%rd96];
	fma.rn.f32 	%f124, %f122, %f123, %f188;
	ld.global.f32 	%f125, [%rd92+4];
	cvt.u64.u32 	%rd97, %r29;
	cvt.u64.u32 	%rd98, %r118;
	add.s64 	%rd99, %rd98, %rd97;
	add.s64 	%rd100, %rd4, %rd99;
	shl.b64 	%rd101, %rd100, 2;
	add.s64 	%rd102, %rd1, %rd101;
	ld.global.f32 	%f126, [%rd102+4];
	fma.rn.f32 	%f188, %f125, %f126, %f124;
	add.s32 	%r118, %r118, 2;
$L__BB1_26:
	setp.eq.s32 	%p18, %r11, 0;
	@%p18 bra 	$L__BB1_28;
	add.s32 	%r98, %r28, %r118;
	cvt.s64.s32 	%rd103, %r98;
	add.s64 	%rd104, %rd3, %rd103;
	shl.b64 	%rd105, %rd104, 2;
	add.s64 	%rd106, %rd2, %rd105;
	ld.global.f32 	%f127, [%rd106];
	add.s32 	%r99, %r118, %r29;
	cvt.u64.u32 	%rd107, %r99;
	add.s64 	%rd108, %rd4, %rd107;
	shl.b64 	%rd109, %rd108, 2;
	add.s64 	%rd110, %rd1, %rd109;
	ld.global.f32 	%f128, [%rd110];
	fma.rn.f32 	%f188, %f127, %f128, %f188;
$L__BB1_28:
	add.s32 	%r110, %r110, 2;
	setp.ne.s32 	%p19, %r110, %r120;
	@%p19 bra 	$L__BB1_6;
$L__BB1_29:
	setp.eq.s32 	%p20, %r11, 0;
	@%p20 bra 	$L__BB1_38;
	add.s32 	%r101, %r120, %r5;
	mad.lo.s32 	%r39, %r101, %r56, %r6;
	mul.lo.s32 	%r40, %r120, %r57;
	setp.lt.u32 	%p21, %r57, 8;
	mov.b32 	%r124, 0;
	@%p21 bra 	$L__BB1_33;
	and.b32  	%r124, %r57, 2147483640;
	neg.s32 	%r122, %r124;
	add.s64 	%rd8, %rd2, 16;
	cvt.u64.u32 	%rd111, %r40;
	add.s64 	%rd112, %rd4, %rd111;
	shl.b64 	%rd113, %rd112, 2;
	add.s64 	%rd114, %rd113, %rd1;
	add.s64 	%rd164, %rd114, 16;
	mov.u32 	%r121, %r39;
$L__BB1_32:
	.pragma "nounroll";
	cvt.s64.s32 	%rd115, %r121;
	add.s64 	%rd116, %rd3, %rd115;
	shl.b64 	%rd117, %rd116, 2;
	add.s64 	%rd118, %rd8, %rd117;
	ld.global.f32 	%f129, [%rd118+-16];
	ld.global.f32 	%f130, [%rd164+-16];
	fma.rn.f32 	%f131, %f129, %f130, %f188;
	ld.global.f32 	%f132, [%rd118+-12];
	ld.global.f32 	%f133, [%rd164+-12];
	fma.rn.f32 	%f134, %f132, %f133, %f131;
	ld.global.f32 	%f135, [%rd118+-8];
	ld.global.f32 	%f136, [%rd164+-8];
	fma.rn.f32 	%f137, %f135, %f136, %f134;
	ld.global.f32 	%f138, [%rd118+-4];
	ld.global.f32 	%f139, [%rd164+-4];
	fma.rn.f32 	%f140, %f138, %f139, %f137;
	ld.global.f32 	%f141, [%rd118];
	ld.global.f32 	%f142, [%rd164];
	fma.rn.f32 	%f143, %f141, %f142, %f140;
	ld.global.f32 	%f144, [%rd118+4];
	ld.global.f32 	%f145, [%rd164+4];
	fma.rn.f32 	%f146, %f144, %f145, %f143;
	ld.global.f32 	%f147, [%rd118+8];
	ld.global.f32 	%f148, [%rd164+8];
	fma.rn.f32 	%f149, %f147, %f148, %f146;
	ld.global.f32 	%f150, [%rd118+12];
	ld.global.f32 	%f151, [%rd164+12];
	fma.rn.f32 	%f188, %f150, %f151, %f149;
	add.s32 	%r122, %r122, 8;
	add.s32 	%r121, %r121, 8;
	add.s64 	%rd164, %rd164, 32;
	setp.ne.s32 	%p22, %r122, 0;
	@%p22 bra 	$L__BB1_32;
$L__BB1_33:
	setp.lt.u32 	%p23, %r8, 4;
	@%p23 bra 	$L__BB1_35;
	add.s32 	%r102, %r39, %r124;
	cvt.s64.s32 	%rd119, %r102;
	add.s64 	%rd120, %rd3, %rd119;
	shl.b64 	%rd121, %rd120, 2;
	add.s64 	%rd122, %rd2, %rd121;
	ld.global.f32 	%f152, [%rd122];
	add.s32 	%r103, %r124, %r40;
	cvt.u64.u32 	%rd123, %r103;
	add.s64 	%rd124, %rd4, %rd123;
	shl.b64 	%rd125, %rd124, 2;
	add.s64 	%rd126, %rd1, %rd125;
	ld.global.f32 	%f153, [%rd126];
	fma.rn.f32 	%f154, %f152, %f153, %f188;
	ld.global.f32 	%f155, [%rd122+4];
	cvt.u64.u32 	%rd127, %r40;
	cvt.u64.u32 	%rd128, %r124;
	add.s64 	%rd129, %rd128, %rd127;
	add.s64 	%rd130, %rd4, %rd129;
	shl.b64 	%rd131, %rd130, 2;
	add.s64 	%rd132, %rd1, %rd131;
	ld.global.f32 	%f156, [%rd132+4];
	fma.rn.f32 	%f157, %f155, %f156, %f154;
	ld.global.f32 	%f158, [%rd122+8];
	ld.global.f32 	%f159, [%rd132+8];
	fma.rn.f32 	%f160, %f158, %f159, %f157;
	ld.global.f32 	%f161, [%rd122+12];
	ld.global.f32 	%f162, [%rd132+12];
	fma.rn.f32 	%f188, %f161, %f162, %f160;
	add.s32 	%r124, %r124, 4;
$L__BB1_35:
	setp.eq.s32 	%p24, %r10, 0;
	@%p24 bra 	$L__BB1_37;
	add.s32 	%r104, %r39, %r124;
	cvt.s64.s32 	%rd133, %r104;
	add.s64 	%rd134, %rd3, %rd133;
	shl.b64 	%rd135, %rd134, 2;
	add.s64 	%rd136, %rd2, %rd135;
	ld.global.f32 	%f163, [%rd136];
	add.s32 	%r105, %r124, %r40;
	cvt.u64.u32 	%rd137, %r105;
	add.s64 	%rd138, %rd4, %rd137;
	shl.b64 	%rd139, %rd138, 2;
	add.s64 	%rd140, %rd1, %rd139;
	ld.global.f32 	%f164, [%rd140];
	fma.rn.f32 	%f165, %f163, %f164, %f188;
	ld.global.f32 	%f166, [%rd136+4];
	cvt.u64.u32 	%rd141, %r40;
	cvt.u64.u32 	%rd142, %r124;
	add.s64 	%rd143, %rd142, %rd141;
	add.s64 	%rd144, %rd4, %rd143;
	shl.b64 	%rd145, %rd144, 2;
	add.s64 	%rd146, %rd1, %rd145;
	ld.global.f32 	%f167, [%rd146+4];
	fma.rn.f32 	%f188, %f166, %f167, %f165;
	add.s32 	%r124, %r124, 2;
$L__BB1_37:
	add.s32 	%r106, %r39, %r124;
	cvt.s64.s32 	%rd147, %r106;
	add.s64 	%rd148, %rd3, %rd147;
	shl.b64 	%rd149, %rd148, 2;
	add.s64 	%rd150, %rd2, %rd149;
	ld.global.f32 	%f168, [%rd150];
	add.s32 	%r107, %r124, %r40;
	cvt.u64.u32 	%rd151, %r107;
	add.s64 	%rd152, %rd4, %rd151;
	shl.b64 	%rd153, %rd152, 2;
	add.s64 	%rd154, %rd1, %rd153;
	ld.global.f32 	%f169, [%rd154];
	fma.rn.f32 	%f188, %f168, %f169, %f188;
$L__BB1_38:
	mad.lo.s32 	%r108, %r5, %r2, %r6;
	cvt.s64.s32 	%rd155, %r108;
	mul.lo.s32 	%r109, %r4, %r3;
	cvt.s64.s32 	%rd156, %r109;
	cvt.s64.s32 	%rd157, %r7;
	add.s64 	%rd158, %rd156, %rd157;
	add.s64 	%rd159, %rd158, %rd155;
	cvta.to.global.u64 	%rd160, %rd12;
	shl.b64 	%rd161, %rd159, 2;
	add.s64 	%rd162, %rd160, %rd161;
	atom.global.add.f32 	%f170, [%rd162], %f188;
$L__BB1_39:
	ret;

}
	// .globl	_Z11relu_kerneliiiPf
.visible .entry _Z11relu_kerneliiiPf(
	.param .u32 _Z11relu_kerneliiiPf_param_0,
	.param .u32 _Z11relu_kerneliiiPf_param_1,
	.param .u32 _Z11relu_kerneliiiPf_param_2,
	.param .u64 .ptr .align 1 _Z11relu_kerneliiiPf_param_3
)
{
	.reg .pred 	%p<2>;
	.reg .b32 	%r<16>;
	.reg .b32 	%f<3>;
	.reg .b64 	%rd<5>;

	ld.param.u32 	%r4, [_Z11relu_kerneliiiPf_param_0];
	ld.param.u32 	%r2, [_Z11relu_kerneliiiPf_param_1];
	ld.param.u32 	%r3, [_Z11relu_kerneliiiPf_param_2];
	ld.param.u64 	%rd1, [_Z11relu_kerneliiiPf_param_3];
	mov.u32 	%r5, %ctaid.x;
	mov.u32 	%r6, %ntid.x;
	mov.u32 	%r7, %tid.x;
	mad.lo.s32 	%r1, %r5, %r6, %r7;
	setp.ge.s32 	%p1, %r1, %r4;
	@%p1 bra 	$L__BB2_2;
	cvta.to.global.u64 	%rd2, %rd1;
	mul.lo.s32 	%r8, %r3, %r2;
	div.s32 	%r9, %r1, %r8;
	div.s32 	%r10, %r1, %r3;
	rem.s32 	%r11, %r10, %r2;
	mul.lo.s32 	%r12, %r10, %r3;
	sub.s32 	%r13, %r1, %r12;
	mad.lo.s32 	%r14, %r11, %r3, %r9;
	add.s32 	%r15, %r14, %r13;
	mul.wide.s32 	%rd3, %r15, 4;
	add.s64 	%rd4, %rd2, %rd3;
	ld.global.f32 	%f1, [%rd4];
	max.f32 	%f2, %f1, 0f00000000;
	st.global.f32 	[%rd4], %f2;
$L__BB2_2:
	ret;

}
	// .globl	_Z18max_pooling_kerneliiiiPfS_
.visible .entry _Z18max_pooling_kerneliiiiPfS_(
	.param .u32 _Z18max_pooling_kerneliiiiPfS__param_0,
	.param .u32 _Z18max_pooling_kerneliiiiPfS__param_1,
	.param .u32 _Z18max_pooling_kerneliiiiPfS__param_2,
	.param .u32 _Z18max_pooling_kerneliiiiPfS__param_3,
	.param .u64 .ptr .align 1 _Z18max_pooling_kerneliiiiPfS__param_4,
	.param .u64 .ptr .align 1 _Z18max_pooling_kerneliiiiPfS__param_5
)
{
	.reg .pred 	%p<13>;
	.reg .b32 	%r<56>;
	.reg .b32 	%f<87>;
	.reg .b64 	%rd<22>;

	ld.param.u32 	%r31, [_Z18max_pooling_kerneliiiiPfS__param_0];
	ld.param.u32 	%r28, [_Z18max_pooling_kerneliiiiPfS__param_1];
	ld.param.u32 	%r29, [_Z18max_pooling_kerneliiiiPfS__param_2];
	ld.param.u32 	%r30, [_Z18max_pooling_kerneliiiiPfS__param_3];
	ld.param.u64 	%rd5, [_Z18max_pooling_kerneliiiiPfS__param_4];
	ld.param.u64 	%rd6, [_Z18max_pooling_kerneliiiiPfS__param_5];
	mov.u32 	%r32, %ctaid.x;
	mov.u32 	%r33, %ntid.x;
	mov.u32 	%r34, %tid.x;
	mad.lo.s32 	%r1, %r32, %r33, %r34;
	setp.ge.s32 	%p1, %r1, %r31;
	@%p1 bra 	$L__BB3_18;
	cvta.to.global.u64 	%rd1, %rd5;
	add.s32 	%r35, %r29, %r28;
	sub.s32 	%r36, %r35, %r30;
	div.s32 	%r2, %r36, %r28;
	mul.lo.s32 	%r37, %r2, %r2;
	div.s32 	%r3, %r1, %r37;
	div.s32 	%r38, %r1, %r2;
	rem.s32 	%r4, %r38, %r2;
	mul.lo.s32 	%r39, %r38, %r2;
	sub.s32 	%r5, %r1, %r39;
	mul.lo.s32 	%r40, %r29, %r29;
	mul.lo.s32 	%r6, %r40, %r3;
	mul.wide.s32 	%rd7, %r6, 4;
	add.s64 	%rd2, %rd1, %rd7;
	shl.b32 	%r7, %r4, 1;
	shl.b32 	%r8, %r5, 1;
	mad.lo.s32 	%r41, %r7, %r29, %r8;
	mul.wide.s32 	%rd8, %r41, 4;
	add.s64 	%rd9, %rd2, %rd8;
	ld.global.f32 	%f85, [%rd9];
	setp.lt.s32 	%p2, %r30, 1;
	@%p2 bra 	$L__BB3_17;
	and.b32  	%r9, %r30, 15;
	add.s32 	%r10, %r9, -1;
	and.b32  	%r11, %r30, 7;
	add.s32 	%r12, %r11, -1;
	and.b32  	%r13, %r30, 2147483632;
	and.b32  	%r14, %r30, 3;
	neg.s32 	%r15, %r13;
	add.s64 	%rd11, %rd7, %rd1;
	add.s64 	%rd3, %rd11, 32;
	mov.b32 	%r50, 0;
$L__BB3_3:
	setp.lt.u32 	%p3, %r30, 16;
	add.s32 	%r44, %r7, %r50;
	mad.lo.s32 	%r17, %r44, %r29, %r8;
	mov.b32 	%r54, 0;
	@%p3 bra 	$L__BB3_6;
	mov.u32 	%r51, %r17;
	mov.u32 	%r52, %r15;
$L__BB3_5:
	.pragma "nounroll";
	mul.wide.s32 	%rd12, %r51, 4;
	add.s64 	%rd13, %rd3, %rd12;
	ld.global.f32 	%f19, [%rd13+-32];
	max.f32 	%f20, %f85, %f19;
	ld.global.f32 	%f21, [%rd13+-28];
	max.f32 	%f22, %f20, %f21;
	ld.global.f32 	%f23, [%rd13+-24];
	max.f32 	%f24, %f22, %f23;
	ld.global.f32 	%f25, [%rd13+-20];
	max.f32 	%f26, %f24, %f25;
	ld.global.f32 	%f27, [%rd13+-16];
	max.f32 	%f28, %f26, %f27;
	ld.global.f32 	%f29, [%rd13+-12];
	max.f32 	%f30, %f28, %f29;
	ld.global.f32 	%f31, [%rd13+-8];
	max.f32 	%f32, %f30, %f31;
	ld.global.f32 	%f33, [%rd13+-4];
	max.f32 	%f34, %f32, %f33;
	ld.global.f32 	%f35, [%rd13];
	max.f32 	%f36, %f34, %f35;
	ld.global.f32 	%f37, [%rd13+4];
	max.f32 	%f38, %f36, %f37;
	ld.global.f32 	%f39, [%rd13+8];
	max.f32 	%f40, %f38, %f39;
	ld.global.f32 	%f41, [%rd13+12];
	max.f32 	%f42, %f40, %f41;
	ld.global.f32 	%f43, [%rd13+16];
	max.f32 	%f44, %f42, %f43;
	ld.global.f32 	%f45, [%rd13+20];
	max.f32 	%f46, %f44, %f45;
	ld.global.f32 	%f47, [%rd13+24];
	max.f32 	%f48, %f46, %f47;
	ld.global.f32 	%f49, [%rd13+28];
	max.f32 	%f85, %f48, %f49;
	add.s32 	%r52, %r52, 16;
	add.s32 	%r51, %r51, 16;
	setp.ne.s32 	%p4, %r52, 0;
	mov.u32 	%r54, %r13;
	@%p4 bra 	$L__BB3_5;
$L__BB3_6:
	setp.eq.s32 	%p5, %r9, 0;
	@%p5 bra 	$L__BB3_16;
	setp.lt.u32 	%p6, %r10, 7;
	@%p6 bra 	$L__BB3_9;
	add.s32 	%r45, %r17, %r54;
	mul.wide.s32 	%rd14, %r45, 4;
	add.s64 	%rd15, %rd2, %rd14;
	ld.global.f32 	%f51, [%rd15];
	max.f32 	%f52, %f85, %f51;
	ld.global.f32 	%f53, [%rd15+4];
	max.f32 	%f54, %f52, %f53;
	ld.global.f32 	%f55, [%rd15+8];
	max.f32 	%f56, %f54, %f55;
	ld.global.f32 	%f57, [%rd15+12];
	max.f32 	%f58, %f56, %f57;
	ld.global.f32 	%f59, [%rd15+16];
	max.f32 	%f60, %f58, %f59;
	ld.global.f32 	%f61, [%rd15+20];
	max.f32 	%f62, %f60, %f61;
	ld.global.f32 	%f63, [%rd15+24];
	max.f32 	%f64, %f62, %f63;
	ld.global.f32 	%f65, [%rd15+28];
	max.f32 	%f85, %f64, %f65;
	add.s32 	%r54, %r54, 8;
$L__BB3_9:
	setp.eq.s32 	%p7, %r11, 0;
	@%p7 bra 	$L__BB3_16;
	setp.lt.u32 	%p8, %r12, 3;
	@%p8 bra 	$L__BB3_12;
	add.s32 	%r46, %r17, %r54;
	mul.wide.s32 	%rd16, %r46, 4;
	add.s64 	%rd17, %rd2, %rd16;
	ld.global.f32 	%f67, [%rd17];
	max.f32 	%f68, %f85, %f67;
	ld.global.f32 	%f69, [%rd17+4];
	max.f32 	%f70, %f68, %f69;
	ld.global.f32 	%f71, [%rd17+8];
	max.f32 	%f72, %f70, %f71;
	ld.global.f32 	%f73, [%rd17+12];
	max.f32 	%f85, %f72, %f73;
	add.s32 	%r54, %r54, 4;
$L__BB3_12:
	setp.eq.s32 	%p9, %r14, 0;
	@%p9 bra 	$L__BB3_16;
	setp.eq.s32 	%p10, %r14, 1;
	add.s32 	%r47, %r17, %r54;
	mul.wide.s32 	%rd18, %r47, 4;
	add.s64 	%rd4, %rd2, %rd18;
	ld.global.f32 	%f74, [%rd4];
	max.f32 	%f85, %f85, %f74;
	@%p10 bra 	$L__BB3_16;
	setp.eq.s32 	%p11, %r14, 2;
	ld.global.f32 	%f75, [%rd4+4];
	max.f32 	%f85, %f85, %f75;
	@%p11 bra 	$L__BB3_16;
	ld.global.f32 	%f76, [%rd4+8];
	max.f32 	%f85, %f85, %f76;
$L__BB3_16:
	add.s32 	%r50, %r50, 1;
	setp.ne.s32 	%p12, %r50, %r30;
	@%p12 bra 	$L__BB3_3;
$L__BB3_17:
	mad.lo.s32 	%r48, %r3, %r2, %r4;
	mad.lo.s32 	%r49, %r48, %r2, %r5;
	cvta.to.global.u64 	%rd19, %rd6;
	mul.wide.s32 	%rd20, %r49, 4;
	add.s64 	%rd21, %rd19, %rd20;
	st.global.f32 	[%rd21], %f85;
$L__BB3_18:
	ret;

}
	// .globl	_Z14softmax_kerneliPfS_
.visible .entry _Z14softmax_kerneliPfS_(
	.param .u32 _Z14softmax_kerneliPfS__param_0,
	.param .u64 .ptr .align 1 _Z14softmax_kerneliPfS__param_1,
	.param .u64 .ptr .align 1 _Z14softmax_kerneliPfS__param_2
)
{
	.reg .pred 	%p<11>;
	.reg .b32 	%r<55>;
	.reg .b32 	%f<210>;
	.reg .b64 	%rd<18>;

	ld.param.u32 	%r13, [_Z14softmax_kerneliPfS__param_0];
	ld.param.u64 	%rd6, [_Z14softmax_kerneliPfS__param_1];
	ld.param.u64 	%rd5, [_Z14softmax_kerneliPfS__param_2];
	cvta.to.global.u64 	%rd1, %rd6;
	mov.u32 	%r14, %ctaid.x;
	mov.u32 	%r15, %ntid.x;
	mov.u32 	%r16, %tid.x;
	mad.lo.s32 	%r1, %r14, %r15, %r16;
	setp.ge.s32 	%p1, %r1, %r13;
	@%p1 bra 	$L__BB4_14;
	setp.lt.s32 	%p2, %r13, 1;
	mov.f32 	%f209, 0f00000000;
	@%p2 bra 	$L__BB4_13;
	and.b32  	%r2, %r13, 7;
	setp.lt.u32 	%p3, %r13, 8;
	mov.f32 	%f209, 0f00000000;
	mov.b32 	%r53, 0;
	@%p3 bra 	$L__BB4_5;
	and.b32  	%r53, %r13, 2147483640;
	neg.s32 	%r51, %r53;
	add.s64 	%rd17, %rd1, 16;
	mov.f32 	%f209, 0f00000000;
$L__BB4_4:
	.pragma "nounroll";
	ld.global.f32 	%f17, [%rd17+-16];
	fma.rn.f32 	%f18, %f17, 0f3BBB989D, 0f3F000000;
	cvt.sat.f32.f32 	%f19, %f18;
	mov.f32 	%f20, 0f4B400001;
	mov.f32 	%f21, 0f437C0000;
	fma.rm.f32 	%f22, %f19, %f21, %f20;
	add.f32 	%f23, %f22, 0fCB40007F;
	neg.f32 	%f24, %f23;
	fma.rn.f32 	%f25, %f17, 0f3FB8AA3B, %f24;
	fma.rn.f32 	%f26, %f17, 0f32A57060, %f25;
	mov.b32 	%r18, %f22;
	shl.b32 	%r19, %r18, 23;
	mov.b32 	%f27, %r19;
	ex2.approx.ftz.f32 	%f28, %f26;
	fma.rn.f32 	%f29, %f28, %f27, %f209;
	ld.global.f32 	%f30, [%rd17+-12];
	fma.rn.f32 	%f31, %f30, 0f3BBB989D, 0f3F000000;
	cvt.sat.f32.f32 	%f32, %f31;
	fma.rm.f32 	%f33, %f32, %f21, %f20;
	add.f32 	%f34, %f33, 0fCB40007F;
	neg.f32 	%f35, %f34;
	fma.rn.f32 	%f36, %f30, 0f3FB8AA3B, %f35;
	fma.rn.f32 	%f37, %f30, 0f32A57060, %f36;
	mov.b32 	%r20, %f33;
	shl.b32 	%r21, %r20, 23;
	mov.b32 	%f38, %r21;
	ex2.approx.ftz.f32 	%f39, %f37;
	fma.rn.f32 	%f40, %f39, %f38, %f29;
	ld.global.f32 	%f41, [%rd17+-8];
	fma.rn.f32 	%f42, %f41, 0f3BBB989D, 0f3F000000;
	cvt.sat.f32.f32 	%f43, %f42;
	fma.rm.f32 	%f44, %f43, %f21, %f20;
	add.f32 	%f45, %f44, 0fCB40007F;
	neg.f32 	%f46, %f45;
	fma.rn.f32 	%f47, %f41, 0f3FB8AA3B, %f46;
	fma.rn.f32 	%f48, %f41, 0f32A57060, %f47;
	mov.b32 	%r22, %f44;
	shl.b32 	%r23, %r22, 23;
	mov.b32 	%f49, %r23;
	ex2.approx.ftz.f32 	%f50, %f48;
	fma.rn.f32 	%f51, %f50, %f49, %f40;
	ld.global.f32 	%f52, [%rd17+-4];
	fma.rn.f32 	%f53, %f52, 0f3BBB989D, 0f3F000000;
	cvt.sat.f32.f32 	%f54, %f53;
	fma.rm.f32 	%f55, %f54, %f21, %f20;
	add.f32 	%f56, %f55, 0fCB40007F;
	neg.f32 	%f57, %f56;
	fma.rn.f32 	%f58, %f52, 0f3FB8AA3B, %f57;
	fma.rn.f32 	%f59, %f52, 0f32A57060, %f58;
	mov.b32 	%r24, %f55;
	shl.b32 	%r25, %r24, 23;
	mov.b32 	%f60, %r25;
	ex2.approx.ftz.f32 	%f61, %f59;
	fma.rn.f32 	%f62, %f61, %f60, %f51;
	ld.global.f32 	%f63, [%rd17];
	fma.rn.f32 	%f64, %f63, 0f3BBB989D, 0f3F000000;
	cvt.sat.f32.f32 	%f65, %f64;
	fma.rm.f32 	%f66, %f65, %f21, %f20;
	add.f32 	%f67, %f66, 0fCB40007F;
	neg.f32 	%f68, %f67;
	fma.rn.f32 	%f69, %f63, 0f3FB8AA3B, %f68;
	fma.rn.f32 	%f70, %f63, 0f32A57060, %f69;
	mov.b32 	%r26, %f66;
	shl.b32 	%r27, %r26, 23;
	mov.b32 	%f71, %r27;
	ex2.approx.ftz.f32 	%f72, %f70;
	fma.rn.f32 	%f73, %f72, %f71, %f62;
	ld.global.f32 	%f74, [%rd17+4];
	fma.rn.f32 	%f75, %f74, 0f3BBB989D, 0f3F000000;
	cvt.sat.f32.f32 	%f76, %f75;
	fma.rm.f32 	%f77, %f76, %f21, %f20;
	add.f32 	%f78, %f77, 0fCB40007F;
	neg.f32 	%f79, %f78;
	fma.rn.f32 	%f80, %f74, 0f3FB8AA3B, %f79;
	fma.rn.f32 	%f81, %f74, 0f32A57060, %f80;
	mov.b32 	%r28, %f77;
	shl.b32 	%r29, %r28, 23;
	mov.b32 	%f82, %r29;
	ex2.approx.ftz.f32 	%f83, %f81;
	fma.rn.f32 	%f84, %f83, %f82, %f73;
	ld.global.f32 	%f85, [%rd17+8];
	fma.rn.f32 	%f86, %f85, 0f3BBB989D, 0f3F000000;
	cvt.sat.f32.f32 	%f87, %f86;
	fma.rm.f32 	%f88, %f87, %f21, %f20;
	add.f32 	%f89, %f88, 0fCB40007F;
	neg.f32 	%f90, %f89;
	fma.rn.f32 	%f91, %f85, 0f3FB8AA3B, %f90;
	fma.rn.f32 	%f92, %f85, 0f32A57060, %f91;
	mov.b32 	%r30, %f88;
	shl.b32 	%r31, %r30, 23;
	mov.b32 	%f93, %r31;
	ex2.approx.ftz.f32 	%f94, %f92;
	fma.rn.f32 	%f95, %f94, %f93, %f84;
	ld.global.f32 	%f96, [%rd17+12];
	fma.rn.f32 	%f97, %f96, 0f3BBB989D, 0f3F000000;
	cvt.sat.f32.f32 	%f98, %f97;
	fma.rm.f32 	%f99, %f98, %f21, %f20;
	add.f32 	%f100, %f99, 0fCB40007F;
	neg.f32 	%f101, %f100;
	fma.rn.f32 	%f102, %f96, 0f3FB8AA3B, %f101;
	fma.rn.f32 	%f103, %f96, 0f32A57060, %f102;
	mov.b32 	%r32, %f99;
	shl.b32 	%r33, %r32, 23;
	mov.b32 	%f104, %r33;
	ex2.approx.ftz.f32 	%f105, %f103;
	fma.rn.f32 	%f209, %f105, %f104, %f95;
	add.s32 	%r51, %r51, 8;
	add.s64 	%rd17, %rd17, 32;
	setp.ne.s32 	%p4, %r51, 0;
	@%p4 bra 	$L__BB4_4;
$L__BB4_5:
	setp.eq.s32 	%p5, %r2, 0;
	@%p5 bra 	$L__BB4_13;
	and.b32  	%r8, %r13, 3;
	setp.lt.u32 	%p6, %r2, 4;
	@%p6 bra 	$L__BB4_8;
	mul.wide.u32 	%rd7, %r53, 4;
	add.s64 	%rd8, %rd1, %rd7;
	ld.global.f32 	%f107, [%rd8];
	fma.rn.f32 	%f108, %f107, 0f3BBB989D, 0f3F000000;
	cvt.sat.f32.f32 	%f109, %f108;
	mov.f32 	%f110, 0f4B400001;
	mov.f32 	%f111, 0f437C0000;
	fma.rm.f32 	%f112, %f109, %f111, %f110;
	add.f32 	%f113, %f112, 0fCB40007F;
	neg.f32 	%f114, %f113;
	fma.rn.f32 	%f115, %f107, 0f3FB8AA3B, %f114;
	fma.rn.f32 	%f116, %f107, 0f32A57060, %f115;
	mov.b32 	%r34, %f112;
	shl.b32 	%r35, %r34, 23;
	mov.b32 	%f117, %r35;
	ex2.approx.ftz.f32 	%f118, %f116;
	fma.rn.f32 	%f119, %f118, %f117, %f209;
	ld.global.f32 	%f120, [%rd8+4];
	fma.rn.f32 	%f121, %f120, 0f3BBB989D, 0f3F000000;
	cvt.sat.f32.f32 	%f122, %f121;
	fma.rm.f32 	%f123, %f122, %f111, %f110;
	add.f32 	%f124, %f123, 0fCB40007F;
	neg.f32 	%f125, %f124;
	fma.rn.f32 	%f126, %f120, 0f3FB8AA3B, %f125;
	fma.rn.f32 	%f127, %f120, 0f32A57060, %f126;
	mov.b32 	%r36, %f123;
	shl.b32 	%r37, %r36, 23;
	mov.b32 	%f128, %r37;
	ex2.approx.ftz.f32 	%f129, %f127;
	fma.rn.f32 	%f130, %f129, %f128, %f119;
	ld.global.f32 	%f131, [%rd8+8];
	fma.rn.f32 	%f132, %f131, 0f3BBB989D, 0f3F000000;
	cvt.sat.f32.f32 	%f133, %f132;
	fma.rm.f32 	%f134, %f133, %f111, %f110;
	add.f32 	%f135, %f134, 0fCB40007F;
	neg.f32 	%f136, %f135;
	fma.rn.f32 	%f137, %f131, 0f3FB8AA3B, %f136;
	fma.rn.f32 	%f138, %f131, 0f32A57060, %f137;
	mov.b32 	%r38, %f134;
	shl.b32 	%r39, %r38, 23;
	mov.b32 	%f139, %r39;
	ex2.approx.ftz.f32 	%f140, %f138;
	fma.rn.f32 	%f141, %f140, %f139, %f130;
	ld.global.f32 	%f142, [%rd8+12];
	fma.rn.f32 	%f143, %f142, 0f3BBB989D, 0f3F000000;
	cvt.sat.f32.f32 	%f144, %f143;
	fma.rm.f32 	%f145, %f144, %f111, %f110;
	add.f32 	%f146, %f145, 0fCB40007F;
	neg.f32 	%f147, %f146;
	fma.rn.f32 	%f148, %f142, 0f3FB8AA3B, %f147;
	fma.rn.f32 	%f149, %f142, 0f32A57060, %f148;
	mov.b32 	%r40, %f145;
	shl.b32 	%r41, %r40, 23;
	mov.b32 	%f150, %r41;
	ex2.approx.ftz.f32 	%f151, %f149;
	fma.rn.f32 	%f209, %f151, %f150, %f141;
	add.s32 	%r53, %r53, 4;
$L__BB4_8:
	setp.eq.s32 	%p7, %r8, 0;
	@%p7 bra 	$L__BB4_13;
	setp.eq.s32 	%p8, %r8, 1;
	@%p8 bra 	$L__BB4_11;
	mul.wide.u32 	%rd9, %r53, 4;
	add.s64 	%rd10, %rd1, %rd9;
	ld.global.f32 	%f153, [%rd10];
	fma.rn.f32 	%f154, %f153, 0f3BBB989D, 0f3F000000;
	cvt.sat.f32.f32 	%f155, %f154;
	mov.f32 	%f156, 0f4B400001;
	mov.f32 	%f157, 0f437C0000;
	fma.rm.f32 	%f158, %f155, %f157, %f156;
	add.f32 	%f159, %f158, 0fCB40007F;
	neg.f32 	%f160, %f159;
	fma.rn.f32 	%f161, %f153, 0f3FB8AA3B, %f160;
	fma.rn.f32 	%f162, %f153, 0f32A57060, %f161;
	mov.b32 	%r42, %f158;
	shl.b32 	%r43, %r42, 23;
	mov.b32 	%f163, %r43;
	ex2.approx.ftz.f32 	%f164, %f162;
	fma.rn.f32 	%f165, %f164, %f163, %f209;
	ld.global.f32 	%f166, [%rd10+4];
	fma.rn.f32 	%f167, %f166, 0f3BBB989D, 0f3F000000;
	cvt.sat.f32.f32 	%f168, %f167;
	fma.rm.f32 	%f169, %f168, %f157, %f156;
	add.f32 	%f170, %f169, 0fCB40007F;
	neg.f32 	%f171, %f170;
	fma.rn.f32 	%f172, %f166, 0f3FB8AA3B, %f171;
	fma.rn.f32 	%f173, %f166, 0f32A57060, %f172;
	mov.b32 	%r44, %f169;
	shl.b32 	%r45, %r44, 23;
	mov.b32 	%f174, %r45;
	ex2.approx.ftz.f32 	%f175, %f173;
	fma.rn.f32 	%f209, %f175, %f174, %f165;
	add.s32 	%r53, %r53, 2;
$L__BB4_11:
	and.b32  	%r46, %r13, 1;
	setp.eq.b32 	%p9, %r46, 1;
	not.pred 	%p10, %p9;
	@%p10 bra 	$L__BB4_13;
	mul.wide.u32 	%rd11, %r53, 4;
	add.s64 	%rd12, %rd1, %rd11;
	ld.global.f32 	%f176, [%rd12];
	fma.rn.f32 	%f177, %f176, 0f3BBB989D, 0f3F000000;
	cvt.sat.f32.f32 	%f178, %f177;
	mov.f32 	%f179, 0f4B400001;
	mov.f32 	%f180, 0f437C0000;
	fma.rm.f32 	%f181, %f178, %f180, %f179;
	add.f32 	%f182, %f181, 0fCB40007F;
	neg.f32 	%f183, %f182;
	fma.rn.f32 	%f184, %f176, 0f3FB8AA3B, %f183;
	fma.rn.f32 	%f185, %f176, 0f32A57060, %f184;
	mov.b32 	%r47, %f181;
	shl.b32 	%r48, %r47, 23;
	mov.b32 	%f186, %r48;
	ex2.approx.ftz.f32 	%f187, %f185;
	fma.rn.f32 	%f209, %f187, %f186, %f209;
$L__BB4_13:
	mul.wide.s32 	%rd13, %r1, 4;
	add.s64 	%rd14, %rd1, %rd13;
	ld.global.f32 	%f188, [%rd14];
	fma.rn.f32 	%f189, %f188, 0f3BBB989D, 0f3F000000;
	cvt.sat.f32.f32 	%f190, %f189;
	mov.f32 	%f191, 0f4B400001;
	mov.f32 	%f192, 0f437C0000;
	fma.rm.f32 	%f193, %f190, %f192, %f191;
	add.f32 	%f194, %f193, 0fCB40007F;
	neg.f32 	%f195, %f194;
	fma.rn.f32 	%f196, %f188, 0f3FB8AA3B, %f195;
	fma.rn.f32 	%f197, %f188, 0f32A57060, %f196;
	mov.b32 	%r49, %f193;
	shl.b32 	%r50, %r49, 23;
	mov.b32 	%f198, %r50;
	ex2.approx.ftz.f32 	%f199, %f197;
	mul.f32 	%f200, %f199, %f198;
	div.rn.f32 	%f201, %f200, %f209;
	cvta.to.global.u64 	%rd15, %rd5;
	add.s64 	%rd16, %rd15, %rd13;
	st.global.f32 	[%rd16], %f201;
$L__BB4_14:
	ret;

}


// ===== COMPILED SASS (sm_100) =====

	.target	sm_100

	.elftype	@"ET_EXEC"


//--------------------- .note.nv.tkinfo           --------------------------
	.section	.note.nv.tkinfo,"",@"SHT_NOTE"
	.sectionflags	@"SHF_NOTE_NV_TKINFO"
	.tkinfo
        /*0018*/ 	.word	0x00000002
        /*0030*/ 	.string	""
        /*0030*/ 	.string	"ptxas"
        /*0030*/ 	.string	"Cuda compilation tools, release 13.0, V13.0.88"
        /*0030*/ 	.string	"Build cuda_13.0.r13.0/compiler.36424714_0"
        /*0030*/ 	.string	"-arch sm_100 -m 64 "



//--------------------- .note.nv.cuinfo           --------------------------
	.section	.note.nv.cuinfo,"",@"SHT_NOTE"
	.sectionflags	@"SHF_NOTE_NV_CUINFO"
        /*0018*/ 	.short	0x0002
        /*001a*/ 	.short	0x0064
        /*001c*/ 	.short	0x0082
	.zero		2


//--------------------- .nv.info                  --------------------------
	.section	.nv.info,"",@"SHT_CUDA_INFO"
	.align	4


	//----- nvinfo : EIATTR_REGCOUNT
	.align		4
        /*0000*/ 	.byte	0x04, 0x2f
        /*0002*/ 	.short	(.L_1 - .L_0)
	.align		4
.L_0:
        /*0004*/ 	.word	index@(_Z10convKerneliiiiPfS_S_S_)
        /*0008*/ 	.word	0x00000020


	//----- nvinfo : EIATTR_FRAME_SIZE
	.align		4
.L_1:
        /*000c*/ 	.byte	0x04, 0x11
        /*000e*/ 	.short	(.L_3 - .L_2)
	.align		4
.L_2:
        /*0010*/ 	.word	index@(_Z10convKerneliiiiPfS_S_S_)
        /*0014*/ 	.word	0x00000000


	//----- nvinfo : EIATTR_REGCOUNT
	.align		4
.L_3:
        /*0018*/ 	.byte	0x04, 0x2f
        /*001a*/ 	.short	(.L_5 - .L_4)
	.align		4
.L_4:
        /*001c*/ 	.word	index@(_Z11convKernel2iiiiiiiPfS_S_S_)
        /*0020*/ 	.word	0x00000020


	//----- nvinfo : EIATTR_FRAME_SIZE
	.align		4
.L_5:
        /*0024*/ 	.byte	0x04, 0x11
        /*0026*/ 	.short	(.L_7 - .L_6)
	.align		4
.L_6:
        /*0028*/ 	.word	index@(_Z11convKernel2iiiiiiiPfS_S_S_)
        /*002c*/ 	.word	0x00000000


	//----- nvinfo : EIATTR_REGCOUNT
	.align		4
.L_7:
        /*0030*/ 	.byte	0x04, 0x2f
        /*0032*/ 	.short	(.L_9 - .L_8)
	.align		4
.L_8:
        /*0034*/ 	.word	index@(_Z11relu_kerneliiiPf)
        /*0038*/ 	.word	0x00000012


	//----- nvinfo : EIATTR_FRAME_SIZE
	.align		4
.L_9:
        /*003c*/ 	.byte	0x04, 0x11
        /*003e*/ 	.short	(.L_11 - .L_10)
	.align		4
.L_10:
        /*0040*/ 	.word	index@(_Z11relu_kerneliiiPf)
        /*0044*/ 	.word	0x00000000


	//----- nvinfo : EIATTR_REGCOUNT
	.align		4
.L_11:
        /*0048*/ 	.byte	0x04, 0x2f
        /*004a*/ 	.short	(.L_13 - .L_12)
	.align		4
.L_12:
        /*004c*/ 	.word	index@(_Z18max_pooling_kerneliiiiPfS_)
        /*0050*/ 	.word	0x0000001e


	//----- nvinfo : EIATTR_FRAME_SIZE
	.align		4
.L_13:
        /*0054*/ 	.byte	0x04, 0x11
        /*0056*/ 	.short	(.L_15 - .L_14)
	.align		4
.L_14:
        /*0058*/ 	.word	index@(_Z18max_pooling_kerneliiiiPfS_)
        /*005c*/ 	.word	0x00000000


	//----- nvinfo : EIATTR_REGCOUNT
	.align		4
.L_15:
        /*0060*/ 	.byte	0x04, 0x2f
        /*0062*/ 	.short	(.L_17 - .L_16)
	.align		4
.L_16:
        /*0064*/ 	.word	index@(_Z14softmax_kerneliPfS_)
        /*0068*/ 	.word	0x0000001d


	//----- nvinfo : EIATTR_FRAME_SIZE
	.align		4
.L_17:
        /*006c*/ 	.byte	0x04, 0x11
        /*006e*/ 	.short	(.L_19 - .L_18)
	.align		4
.L_18:
        /*0070*/ 	.word	index@($__internal_0_$__cuda_sm3x_div_rn_noftz_f32_slowpath)
        /*0074*/ 	.word	0x00000000


	//----- nvinfo : EIATTR_FRAME_SIZE
	.align		4
.L_19:
        /*0078*/ 	.byte	0x04, 0x11
        /*007a*/ 	.short	(.L_21 - .L_20)
	.align		4
.L_20:
        /*007c*/ 	.word	index@(_Z14softmax_kerneliPfS_)
        /*0080*/ 	.word	0x00000000


	//----- nvinfo : EIATTR_MIN_STACK_SIZE
	.align		4
.L_21:
        /*0084*/ 	.byte	0x04, 0x12
        /*0086*/ 	.short	(.L_23 - .L_22)
	.align		4
.L_22:
        /*0088*/ 	.word	index@(_Z14softmax_kerneliPfS_)
        /*008c*/ 	.word	0x00000000


	//----- nvinfo : EIATTR_MIN_STACK_SIZE
	.align		4
.L_23:
        /*0090*/ 	.byte	0x04, 0x12
        /*0092*/ 	.short	(.L_25 - .L_24)
	.align		4
.L_24:
        /*0094*/ 	.word	index@(_Z18max_pooling_kerneliiiiPfS_)
        /*0098*/ 	.word	0x00000000


	//----- nvinfo : EIATTR_MIN_STACK_SIZE
	.align		4
.L_25:
        /*009c*/ 	.byte	0x04, 0x12
        /*009e*/ 	.short	(.L_27 - .L_26)
	.align		4
.L_26:
        /*00a0*/ 	.word	index@(_Z11relu_kerneliiiPf)
        /*00a4*/ 	.word	0x00000000


	//----- nvinfo : EIATTR_MIN_STACK_SIZE
	.align		4
.L_27:
        /*00a8*/ 	.byte	0x04, 0x12
        /*00aa*/ 	.short	(.L_29 - .L_28)
	.align		4
.L_28:
        /*00ac*/ 	.word	index@(_Z11convKernel2iiiiiiiPfS_S_S_)
        /*00b0*/ 	.word	0x00000000


	//----- nvinfo : EIATTR_MIN_STACK_SIZE
	.align		4
.L_29:
        /*00b4*/ 	.byte	0x04, 0x12
        /*00b6*/ 	.short	(.L_31 - .L_30)
	.align		4
.L_30:
        /*00b8*/ 	.word	index@(_Z10convKerneliiiiPfS_S_S_)
        /*00bc*/ 	.word	0x00000000
.L_31:


//--------------------- .nv.compat                --------------------------
	.section	.nv.compat,"",@"SHT_CUDA_COMPAT_INFO"
	.align	4
        /*0000*/ 	.byte	0x02, 0x09, 0x00, 0x00, 0x02, 0x02, 0x01, 0x00, 0x02, 0x05, 0x05, 0x00, 0x03, 0x07, 0x01, 0x01
        /*0010*/ 	.byte	0x02, 0x03, 0x00, 0x00, 0x02, 0x06, 0x01, 0x00, 0x04, 0x0b, 0x08, 0x00, 0x01, 0x00, 0x00, 0x00
        /*0020*/ 	.byte	0x00, 0x00, 0x00, 0x00


//--------------------- .nv.info._Z14softmax_kerneliPfS_ --------------------------
	.section	.nv.info._Z14softmax_kerneliPfS_,"",@"SHT_CUDA_INFO"
	.sectionflags	@""
	.align	4


	//----- nvinfo : EIATTR_CUDA_API_VERSION
	.align		4
        /*0000*/ 	.byte	0x04, 0x37
        /*0002*/ 	.short	(.L_33 - .L_32)
.L_32:
        /*0004*/ 	.word	0x00000082


	//----- nvinfo : EIATTR_KPARAM_INFO
	.align		4
.L_33:
        /*0008*/ 	.byte	0x04, 0x17
        /*000a*/ 	.short	(.L_35 - .L_34)
.L_34:
        /*000c*/ 	.word	0x00000000
        /*0010*/ 	.short	0x0002
        /*0012*/ 	.short	0x0010
        /*0014*/ 	.byte	0x00, 0xf5, 0x21, 0x00


	//----- nvinfo : EIATTR_KPARAM_INFO
	.align		4
.L_35:
        /*0018*/ 	.byte	0x04, 0x17
        /*001a*/ 	.short	(.L_37 - .L_36)
.L_36:
        /*001c*/ 	.word	0x00000000
        /*0020*/ 	.short	0x0001
        /*0022*/ 	.short	0x0008
        /*0024*/ 	.byte	0x00, 0xf5, 0x21, 0x00


	//----- nvinfo : EIATTR_KPARAM_INFO
	.align		4
.L_37:
        /*0028*/ 	.byte	0x04, 0x17
        /*002a*/ 	.short	(.L_39 - .L_38)
.L_38:
        /*002c*/ 	.word	0x00000000
        /*0030*/ 	.short	0x0000
        /*0032*/ 	.short	0x0000
        /*0034*/ 	.byte	0x00, 0xf0, 0x11, 0x00


	//----- nvinfo : EIATTR_SPARSE_MMA_MASK
	.align		4
.L_39:
        /*0038*/ 	.byte	0x03, 0x50
        /*003a*/ 	.short	0x0000


	//----- nvinfo : EIATTR_MAXREG_COUNT
	.align		4
        /*003c*/ 	.byte	0x03, 0x1b
        /*003e*/ 	.short	0x00ff


	//----- nvinfo : EIATTR_MERCURY_ISA_VERSION
	.align		4
        /*0040*/ 	.byte	0x03, 0x5f
        /*0042*/ 	.short	0x0101


	//----- nvinfo : EIATTR_VRC_CTA_INIT_COUNT
	.align		4
        /*0044*/ 	.byte	0x02, 0x4a
	.zero		1
	.zero		1


	//----- nvinfo : EIATTR_EXIT_INSTR_OFFSETS
	.align		4
        /*0048*/ 	.byte	0x04, 0x1c
        /*004a*/ 	.short	(.L_41 - .L_40)


	//   ....[0]....
.L_40:
        /*004c*/ 	.word	0x00000070


	//   ....[1]....
        /*0050*/ 	.word	0x00000e10


	//----- nvinfo : EIATTR_CRS_STACK_SIZE
	.align		4
.L_41:
        /*0054*/ 	.byte	0x04, 0x1e
        /*0056*/ 	.short	(.L_43 - .L_42)
.L_42:
        /*0058*/ 	.word	0x00000000


	//----- nvinfo : EIATTR_CBANK_PARAM_SIZE
	.align		4
.L_43:
        /*005c*/ 	.byte	0x03, 0x19
        /*005e*/ 	.short	0x0018


	//----- nvinfo : EIATTR_PARAM_CBANK
	.align		4
        /*0060*/ 	.byte	0x04, 0x0a
        /*0062*/ 	.short	(.L_45 - .L_44)
	.align		4
.L_44:
        /*0064*/ 	.word	index@(.nv.constant0._Z14softmax_kerneliPfS_)
        /*0068*/ 	.short	0x0380
        /*006a*/ 	.short	0x0018


	//----- nvinfo : EIATTR_SW_WAR
	.align		4
.L_45:
        /*006c*/ 	.byte	0x04, 0x36
        /*006e*/ 	.short	(.L_47 - .L_46)
.L_46:
        /*0070*/ 	.word	0x00000008
.L_47:


//--------------------- .nv.info._Z18max_pooling_kerneliiiiPfS_ --------------------------
	.section	.nv.info._Z18max_pooling_kerneliiiiPfS_,"",@"SHT_CUDA_INFO"
	.sectionflags	@""
	.align	4


	//----- nvinfo : EIATTR_CUDA_API_VERSION
	.align		4
        /*0000*/ 	.byte	0x04, 0x37
        /*0002*/ 	.short	(.L_49 - .L_48)
.L_48:
        /*0004*/ 	.word	0x00000082


	//----- nvinfo : EIATTR_KPARAM_INFO
	.align		4
.L_49:
        /*0008*/ 	.byte	0x04, 0x17
        /*000a*/ 	.short	(.L_51 - .L_50)
.L_50:
        /*000c*/ 	.word	0x00000000
        /*0010*/ 	.short	0x0005
        /*0012*/ 	.short	0x0018
        /*0014*/ 	.byte	0x00, 0xf5, 0x21, 0x00


	//----- nvinfo : EIATTR_KPARAM_INFO
	.align		4
.L_51:
        /*0018*/ 	.byte	0x04, 0x17
        /*001a*/ 	.short	(.L_53 - .L_52)
.L_52:
        /*001c*/ 	.word	0x00000000
        /*0020*/ 	.short	0x0004
        /*0022*/ 	.short	0x0010
        /*0024*/ 	.byte	0x00, 0xf5, 0x21, 0x00


	//----- nvinfo : EIATTR_KPARAM_INFO
	.align		4
.L_53:
        /*0028*/ 	.byte	0x04, 0x17
        /*002a*/ 	.short	(.L_55 - .L_54)
.L_54:
        /*002c*/ 	.word	0x00000000
        /*0030*/ 	.short	0x0003
        /*0032*/ 	.short	0x000c
        /*0034*/ 	.byte	0x00, 0xf0, 0x11, 0x00


	//----- nvinfo : EIATTR_KPARAM_INFO
	.align		4
.L_55:
        /*0038*/ 	.byte	0x04, 0x17
        /*003a*/ 	.short	(.L_57 - .L_56)
.L_56:
        /*003c*/ 	.word	0x00000000
        /*0040*/ 	.short	0x0002
        /*0042*/ 	.short	0x0008
        /*0044*/ 	.byte	0x00, 0xf0, 0x11, 0x00


	//----- nvinfo : EIATTR_KPARAM_INFO
	.align		4
.L_57:
        /*0048*/ 	.byte	0x04, 0x17
        /*004a*/ 	.short	(.L_59 - .L_58)
.L_58:
        /*004c*/ 	.word	0x00000000
        /*0050*/ 	.short	0x0001
        /*0052*/ 	.short	0x0004
        /*0054*/ 	.byte	0x00, 0xf0, 0x11, 0x00


	//----- nvinfo : EIATTR_KPARAM_INFO
	.align		4
.L_59:
        /*0058*/ 	.byte	0x04, 0x17
        /*005a*/ 	.short	(.L_61 - .L_60)
.L_60:
        /*005c*/ 	.word	0x00000000
        /*0060*/ 	.short	0x0000
        /*0062*/ 	.short	0x0000
        /*0064*/ 	.byte	0x00, 0xf0, 0x11, 0x00


	//----- nvinfo : EIATTR_SPARSE_MMA_MASK
	.align		4
.L_61:
        /*0068*/ 	.byte	0x03, 0x50
        /*006a*/ 	.short	0x0000


	//----- nvinfo : EIATTR_MAXREG_COUNT
	.align		4
        /*006c*/ 	.byte	0x03, 0x1b
        /*006e*/ 	.short	0x00ff


	//----- nvinfo : EIATTR_MERCURY_ISA_VERSION
	.align		4
        /*0070*/ 	.byte	0x03, 0x5f
        /*0072*/ 	.short	0x0101


	//----- nvinfo : EIATTR_VRC_CTA_INIT_COUNT
	.align		4
        /*0074*/ 	.byte	0x02, 0x4a
	.zero		1
	.zero		1


	//----- nvinfo : EIATTR_EXIT_INSTR_OFFSETS
	.align		4
        /*0078*/ 	.byte	0x04, 0x1c
        /*007a*/ 	.short	(.L_63 - .L_62)


	//   ....[0]....
.L_62:
        /*007c*/ 	.word	0x00000070


	//   ....[1]....
        /*0080*/ 	.word	0x00000d20


	//----- nvinfo : EIATTR_CBANK_PARAM_SIZE
	.align		4
.L_63:
        /*0084*/ 	.byte	0x03, 0x19
        /*0086*/ 	.short	0x0020


	//----- nvinfo : EIATTR_PARAM_CBANK
	.align		4
        /*0088*/ 	.byte	0x04, 0x0a
        /*008a*/ 	.short	(.L_65 - .L_64)
	.align		4
.L_64:
        /*008c*/ 	.word	index@(.nv.constant0._Z18max_pooling_kerneliiiiPfS_)
        /*0090*/ 	.short	0x0380
        /*0092*/ 	.short	0x0020


	//----- nvinfo : EIATTR_SW_WAR
	.align		4
.L_65:
        /*0094*/ 	.byte	0x04, 0x36
        /*0096*/ 	.short	(.L_67 - .L_66)
.L_66:
        /*0098*/ 	.word	0x00000008
.L_67:


//--------------------- .nv.info._Z11relu_kerneliiiPf --------------------------
	.section	.nv.info._Z11relu_kerneliiiPf,"",@"SHT_CUDA_INFO"
	.sectionflags	@""
	.align	4


	//----- nvinfo : EIATTR_CUDA_API_VERSION
	.align		4
        /*0000*/ 	.byte	0x04, 0x37
        /*0002*/ 	.short	(.L_69 - .L_68)
.L_68:
        /*0004*/ 	.word	0x00000082


	//----- nvinfo : EIATTR_KPARAM_INFO
	.align		4
.L_69:
        /*0008*/ 	.byte	0x04, 0x17
        /*000a*/ 	.short	(.L_71 - .L_70)
.L_70:
        /*000c*/ 	.word	0x00000000
        /*0010*/ 	.short	0x0003
        /*0012*/ 	.short	0x0010
        /*0014*/ 	.byte	0x00, 0xf5, 0x21, 0x00


	//----- nvinfo : EIATTR_KPARAM_INFO
	.align		4
.L_71:
        /*0018*/ 	.byte	0x04, 0x17
        /*001a*/ 	.short	(.L_73 - .L_72)
.L_72:
        /*001c*/ 	.word	0x00000000
        /*0020*/ 	.short	0x0002
        /*0022*/ 	.short	0x0008
        /*0024*/ 	.byte	0x00, 0xf0, 0x11, 0x00


	//----- nvinfo : EIATTR_KPARAM_INFO
	.align		4
.L_73:
        /*0028*/ 	.byte	0x04, 0x17
        /*002a*/ 	.short	(.L_75 - .L_74)
.L_74:
        /*002c*/ 	.word	0x00000000
        /*0030*/ 	.short	0x0001
        /*0032*/ 	.short	0x0004
        /*0034*/ 	.byte	0x00, 0xf0, 0x11, 0x00


	//----- nvinfo : EIATTR_KPARAM_INFO
	.align		4
.L_75:
        /*0038*/ 	.byte	0x04, 0x17
        /*003a*/ 	.short	(.L_77 - .L_76)
.L_76:
        /*003c*/ 	.word	0x00000000
        /*0040*/ 	.short	0x0000
        /*0042*/ 	.short	0x0000
        /*0044*/ 	.byte	0x00, 0xf0, 0x11, 0x00


	//----- nvinfo : EIATTR_SPARSE_MMA_MASK
	.align		4
.L_77:
        /*0048*/ 	.byte	0x03, 0x50
        /*004a*/ 	.short	0x0000


	//----- nvinfo : EIATTR_MAXREG_COUNT
	.align		4
        /*004c*/ 	.byte	0x03, 0x1b
        /*004e*/ 	.short	0x00ff


	//----- nvinfo : EIATTR_MERCURY_ISA_VERSION
	.align		4
        /*0050*/ 	.byte	0x03, 0x5f
        /*0052*/ 	.short	0x0101


	//----- nvinfo : EIATTR_VRC_CTA_INIT_COUNT
	.align		4
        /*0054*/ 	.byte	0x02, 0x4a
	.zero		1
	.zero		1


	//----- nvinfo : EIATTR_EXIT_INSTR_OFFSETS
	.align		4
        /*0058*/ 	.byte	0x04, 0x1c
        /*005a*/ 	.short	(.L_79 - .L_78)


	//   ....[0]....
.L_78:
        /*005c*/ 	.word	0x00000070


	//   ....[1]....
        /*0060*/ 	.word	0x000005c0


	//----- nvinfo : EIATTR_CBANK_PARAM_SIZE
	.align		4
.L_79:
        /*0064*/ 	.byte	0x03, 0x19
        /*0066*/ 	.short	0x0018


	//----- nvinfo : EIATTR_PARAM_CBANK
	.align		4
        /*0068*/ 	.byte	0x04, 0x0a
        /*006a*/ 	.short	(.L_81 - .L_80)
	.align		4
.L_80:
        /*006c*/ 	.word	index@(.nv.constant0._Z11relu_kerneliiiPf)
        /*0070*/ 	.short	0x0380
        /*0072*/ 	.short	0x0018


	//----- nvinfo : EIATTR_SW_WAR
	.align		4
.L_81:
        /*0074*/ 	.byte	0x04, 0x36
        /*0076*/ 	.short	(.L_83 - .L_82)
.L_82:
        /*0078*/ 	.word	0x00000008
.L_83:


//--------------------- .nv.info._Z11convKernel2iiiiiiiPfS_S_S_ --------------------------
	.section	.nv.info._Z11convKernel2iiiiiiiPfS_S_S_,"",@"SHT_CUDA_INFO"
	.sectionflags	@""
	.align	4


	//----- nvinfo : EIATTR_CUDA_API_VERSION
	.align		4
        /*0000*/ 	.byte	0x04, 0x37
        /*0002*/ 	.short	(.L_85 - .L_84)
.L_84:
        /*0004*/ 	.word	0x00000082


	//----- nvinfo : EIATTR_KPARAM_INFO
	.align		4
.L_85:
        /*0008*/ 	.byte	0x04, 0x17
        /*000a*/ 	.short	(.L_87 - .L_86)
.L_86:
        /*000c*/ 	.word	0x00000000
        /*0010*/ 	.short	0x000a
        /*0012*/ 	.short	0x0038
        /*0014*/ 	.byte	0x00, 0xf5, 0x21, 0x00


	//----- nvinfo : EIATTR_KPARAM_INFO
	.align		4
.L_87:
        /*0018*/ 	.byte	0x04, 0x17
        /*001a*/ 	.short	(.L_89 - .L_88)
.L_88:
        /*001c*/ 	.word	0x00000000
        /*0020*/ 	.short	0x0009
        /*0022*/ 	.short	0x0030
        /*0024*/ 	.byte	0x00, 0xf5, 0x21, 0x00


	//----- nvinfo : EIATTR_KPARAM_INFO
	.align		4
.L_89:
        /*0028*/ 	.byte	0x04, 0x17
        /*002a*/ 	.short	(.L_91 - .L_90)
.L_90:
        /*002c*/ 	.word	0x00000000
        /*0030*/ 	.short	0x0008
        /*0032*/ 	.short	0x0028
        /*0034*/ 	.byte	0x00, 0xf5, 0x21, 0x00


	//----- nvinfo : EIATTR_KPARAM_INFO
	.align		4
.L_91:
        /*0038*/ 	.byte	0x04, 0x17
        /*003a*/ 	.short	(.L_93 - .L_92)
.L_92:
        /*003c*/ 	.word	0x00000000
        /*0040*/ 	.short	0x0007
        /*0042*/ 	.short	0x0020
        /*0044*/ 	.byte	0x00, 0xf5, 0x21, 0x00


	//----- nvinfo : EIATTR_KPARAM_INFO
	.align		4
.L_93:
        /*0048*/ 	.byte	0x04, 0x17
        /*004a*/ 	.short	(.L_95 - .L_94)
.L_94:
        /*004c*/ 	.word	0x00000000
        /*0050*/ 	.short	0x0006
        /*0052*/ 	.short	0x0018
        /*0054*/ 	.byte	0x00, 0xf0, 0x11, 0x00


	//----- nvinfo : EIATTR_KPARAM_INFO
	.align		4
.L_95:
        /*0058*/ 	.byte	0x04, 0x17
        /*005a*/ 	.short	(.L_97 - .L_96)
.L_96:
        /*005c*/ 	.word	0x00000000
        /*0060*/ 	.short	0x0005
        /*0062*/ 	.short	0x0014
        /*0064*/ 	.byte	0x00, 0xf0, 0x11, 0x00


	//----- nvinfo : EIATTR_KPARAM_INFO
	.align		4
.L_97:
        /*0068*/ 	.byte	0x04, 0x17
        /*006a*/ 	.short	(.L_99 - .L_98)
.L_98:
        /*006c*/ 	.word	0x00000000
        /*0070*/ 	.short	0x0004
        /*0072*/ 	.short	0x0010
        /*0074*/ 	.byte	0x00, 0xf0, 0x11, 0x00


	//----- nvinfo : EIATTR_KPARAM_INFO
	.align		4
.L_99:
        /*0078*/ 	.byte	0x04, 0x17
        /*007a*/ 	.short	(.L_101 - .L_100)
.L_100:
        /*007c*/ 	.word	0x00000000
        /*0080*/ 	.short	0x0003
        /*0082*/ 	.short	0x000c
        /*0084*/ 	.byte	0x00, 0xf0, 0x11, 0x00


	//----- nvinfo : EIATTR_KPARAM_INFO
	.align		4
.L_101:
        /*0088*/ 	.byte	0x04, 0x17
        /*008a*/ 	.short	(.L_103 - .L_102)
.L_102:
        /*008c*/ 	.word	0x00000000
        /*0090*/ 	.short	0x0002
        /*0092*/ 	.short	0x0008
        /*0094*/ 	.byte	0x00, 0xf0, 0x11, 0x00


	//----- nvinfo : EIATTR_KPARAM_INFO
	.align		4
.L_103:
        /*0098*/ 	.byte	0x04, 0x17
        /*009a*/ 	.short	(.L_105 - .L_104)
.L_104:
        /*009c*/ 	.word	0x00000000
        /*00a0*/ 	.short	0x0001
        /*00a2*/ 	.short	0x0004
        /*00a4*/ 	.byte	0x00, 0xf0, 0x11, 0x00


	//----- nvinfo : EIATTR_KPARAM_INFO
	.align		4
.L_105:
        /*00a8*/ 	.byte	0x04, 0x17
        /*00aa*/ 	.short	(.L_107 - .L_106)
.L_106:
        /*00ac*/ 	.word	0x00000000
        /*00b0*/ 	.short	0x0000
        /*00b2*/ 	.short	0x0000
        /*00b4*/ 	.byte	0x00, 0xf0, 0x11, 0x00


	//----- nvinfo : EIATTR_SPARSE_MMA_MASK
	.align		4
.L_107:
        /*00b8*/ 	.byte	0x03, 0x50
        /*00ba*/ 	.short	0x0000


	//----- nvinfo : EIATTR_MAXREG_COUNT
	.align		4
        /*00bc*/ 	.byte	0x03, 0x1b
        /*00be*/ 	.short	0x00ff


	//----- nvinfo : EIATTR_MERCURY_ISA_VERSION
	.align		4
        /*00c0*/ 	.byte	0x03, 0x5f
        /*00c2*/ 	.short	0x0101


	//----- nvinfo : EIATTR_VRC_CTA_INIT_COUNT
	.align		4
        /*00c4*/ 	.byte	0x02, 0x4a
	.zero		1
	.zero		1


	//----- nvinfo : EIATTR_EXIT_INSTR_OFFSETS
	.align		4
        /*00c8*/ 	.byte	0x04, 0x1c
        /*00ca*/ 	.short	(.L_109 - .L_108)


	//   ....[0]....
.L_108:
        /*00cc*/ 	.word	0x00000070


	//   ....[1]....
        /*00d0*/ 	.word	0x00002530


	//----- nvinfo : EIATTR_CBANK_PARAM_SIZE
	.align		4
.L_109:
        /*00d4*/ 	.byte	0x03, 0x19
        /*00d6*/ 	.short	0x0040


	//----- nvinfo : EIATTR_PARAM_CBANK
	.align		4
        /*00d8*/ 	.byte	0x04, 0x0a
        /*00da*/ 	.short	(.L_111 - .L_110)
	.align		4
.L_110:
        /*00dc*/ 	.word	index@(.nv.constant0._Z11convKernel2iiiiiiiPfS_S_S_)
        /*00e0*/ 	.short	0x0380
        /*00e2*/ 	.short	0x0040


	//----- nvinfo : EIATTR_SW_WAR
	.align		4
.L_111:
        /*00e4*/ 	.byte	0x04, 0x36
        /*00e6*/ 	.short	(.L_113 - .L_112)
.L_112:
        /*00e8*/ 	.word	0x00000008
.L_113:


//--------------------- .nv.info._Z10convKerneliiiiPfS_S_S_ --------------------------
	.section	.nv.info._Z10convKerneliiiiPfS_S_S_,"",@"SHT_CUDA_INFO"
	.sectionflags	@""
	.align	4


	//----- nvinfo : EIATTR_CUDA_API_VERSION
	.align		4
        /*0000*/ 	.byte	0x04, 0x37
        /*0002*/ 	.short	(.L_115 - .L_114)
.L_114:
        /*0004*/ 	.word	0x00000082


	//----- nvinfo : EIATTR_KPARAM_INFO
	.align		4
.L_115:
        /*0008*/ 	.byte	0x04, 0x17
        /*000a*/ 	.short	(.L_117 - .L_116)
.L_116:
        /*000c*/ 	.word	0x00000000
        /*0010*/ 	.short	0x0007
        /*0012*/ 	.short	0x0028
        /*0014*/ 	.byte	0x00, 0xf5, 0x21, 0x00


	//----- nvinfo : EIATTR_KPARAM_INFO
	.align		4
.L_117:
        /*0018*/ 	.byte	0x04, 0x17
        /*001a*/ 	.short	(.L_119 - .L_118)
.L_118:
        /*001c*/ 	.word	0x00000000
        /*0020*/ 	.short	0x0006
        /*0022*/ 	.short	0x0020
        /*0024*/ 	.byte	0x00, 0xf5, 0x21, 0x00


	//----- nvinfo : EIATTR_KPARAM_INFO
	.align		4
.L_119:
        /*0028*/ 	.byte	0x04, 0x17
        /*002a*/ 	.short	(.L_121 - .L_120)
.L_120:
        /*002c*/ 	.word	0x00000000
        /*0030*/ 	.short	0x0005
        /*0032*/ 	.short	0x0018
        /*0034*/ 	.byte	0x00, 0xf5, 0x21, 0x00


	//----- nvinfo : EIATTR_KPARAM_INFO
	.align		4
.L_121:
        /*0038*/ 	.byte	0x04, 0x17
        /*003a*/ 	.short	(.L_123 - .L_122)
.L_122:
        /*003c*/ 	.word	0x00000000
        /*0040*/ 	.short	0x0004
        /*0042*/ 	.short	0x0010
        /*0044*/ 	.byte	0x00, 0xf5, 0x21, 0x00


	//----- nvinfo : EIATTR_KPARAM_INFO
	.align		4
.L_123:
        /*0048*/ 	.byte	0x04, 0x17
        /*004a*/ 	.short	(.L_125 - .L_124)
.L_124:
        /*004c*/ 	.word	0x00000000
        /*0050*/ 	.short	0x0003
        /*0052*/ 	.short	0x000c
        /*0054*/ 	.byte	0x00, 0xf0, 0x11, 0x00


	//----- nvinfo : EIATTR_KPARAM_INFO
	.align		4
.L_125:
        /*0058*/ 	.byte	0x04, 0x17
        /*005a*/ 	.short	(.L_127 - .L_126)
.L_126:
        /*005c*/ 	.word	0x00000000
        /*0060*/ 	.short	0x0002
        /*0062*/ 	.short	0x0008
        /*0064*/ 	.byte	0x00, 0xf0, 0x11, 0x00


	//----- nvinfo : EIATTR_KPARAM_INFO
	.align		4
.L_127:
        /*0068*/ 	.byte	0x04, 0x17
        /*006a*/ 	.short	(.L_129 - .L_128)
.L_128:
        /*006c*/ 	.word	0x00000000
        /*0070*/ 	.short	0x0001
        /*0072*/ 	.short	0x0004
        /*0074*/ 	.byte	0x00, 0xf0, 0x11, 0x00


	//----- nvinfo : EIATTR_KPARAM_INFO
	.align		4
.L_129:
        /*0078*/ 	.byte	0x04, 0x17
        /*007a*/ 	.short	(.L_131 - .L_130)
.L_130:
        /*007c*/ 	.word	0x00000000
        /*0080*/ 	.short	0x0000
        /*0082*/ 	.short	0x0000
        /*0084*/ 	.byte	0x00, 0xf0, 0x11, 0x00


	//----- nvinfo : EIATTR_SPARSE_MMA_MASK
	.align		4
.L_131:
        /*0088*/ 	.byte	0x03, 0x50
        /*008a*/ 	.short	0x0000


	//----- nvinfo : EIATTR_MAXREG_COUNT
	.align		4
        /*008c*/ 	.byte	0x03, 0x1b
        /*008e*/ 	.short	0x00ff


	//----- nvinfo : EIATTR_MERCURY_ISA_VERSION
	.align		4
        /*0090*/ 	.byte	0x03, 0x5f
        /*0092*/ 	.short	0x0101


	//----- nvinfo : EIATTR_VRC_CTA_INIT_COUNT
	.align		4
        /*0094*/ 	.byte	0x02, 0x4a
	.zero		1
	.zero		1


	//----- nvinfo : EIATTR_EXIT_INSTR_OFFSETS
	.align		4
        /*0098*/ 	.byte	0x04, 0x1c
        /*009a*/ 	.short	(.L_133 - .L_132)


	//   ....[0]....
.L_132:
        /*009c*/ 	.word	0x00000070


	//   ....[1]....
        /*00a0*/ 	.word	0x00002180


	//----- nvinfo : EIATTR_CBANK_PARAM_SIZE
	.align		4
.L_133:
        /*00a4*/ 	.byte	0x03, 0x19
        /*00a6*/ 	.short	0x0030


	//----- nvinfo : EIATTR_PARAM_CBANK
	.align		4
        /*00a8*/ 	.byte	0x04, 0x0a
        /*00aa*/ 	.short	(.L_135 - .L_134)
	.align		4
.L_134:
        /*00ac*/ 	.word	index@(.nv.constant0._Z10convKerneliiiiPfS_S_S_)
        /*00b0*/ 	.short	0x0380
        /*00b2*/ 	.short	0x0030


	//----- nvinfo : EIATTR_SW_WAR
	.align		4
.L_135:
        /*00b4*/ 	.byte	0x04, 0x36
        /*00b6*/ 	.short	(.L_137 - .L_136)
.L_136:
        /*00b8*/ 	.word	0x00000008
.L_137:


//--------------------- .nv.callgraph             --------------------------
	.section	.nv.callgraph,"",@"SHT_CUDA_CALLGRAPH"
	.align	4
	.sectionentsize	8
	.align		4
        /*0000*/ 	.word	0x00000000
	.align		4
        /*0004*/ 	.word	0xffffffff
	.align		4
        /*0008*/ 	.word	0x00000000
	.align		4
        /*000c*/ 	.word	0xfffffffe
	.align		4
        /*0010*/ 	.word	0x00000000
	.align		4
        /*0014*/ 	.word	0xfffffffd
	.align		4
        /*0018*/ 	.word	0x00000000
	.align		4
        /*001c*/ 	.word	0xfffffffc


//--------------------- .text._Z14softmax_kerneliPfS_ --------------------------
	.section	.text._Z14softmax_kerneliPfS_,"ax",@progbits
	.align	128
        .global         _Z14softmax_kerneliPfS_
        .type           _Z14softmax_kerneliPfS_,@function
        .size           _Z14softmax_kerneliPfS_,(.L_x_64 - _Z14softmax_kerneliPfS_)
        .other          _Z14softmax_kerneliPfS_,@"STO_CUDA_ENTRY STV_DEFAULT"
_Z14softmax_kerneliPfS_:
.text._Z14softmax_kerneliPfS_:
[----:B------:R-:W-:Y:S01]  /*0000*/  LDC R1, c[0x0][0x37c] ;  /* 0x0000df00ff017b82 */ /* 0x000fe20000000800 */
[----:B------:R-:W0:Y:S07]  /*0010*/  S2R R3, SR_TID.X ;  /* 0x0000000000037919 */ /* 0x000e2e0000002100 */
[----:B------:R-:W0:Y:S01]  /*0020*/  S2UR UR4, SR_CTAID.X ;  /* 0x00000000000479c3 */ /* 0x000e220000002500 */
[----:B------:R-:W1:Y:S07]  /*0030*/  LDCU UR6, c[0x0][0x380] ;  /* 0x00007000ff0677ac */ /* 0x000e6e0008000800 */
[----:B------:R-:W0:Y:S02]  /*0040*/  LDC R4, c[0x0][0x360] ;  /* 0x0000d800ff047b82 */ /* 0x000e240000000800 */
[----:B0-----:R-:W-:-:S05]  /*0050*/  IMAD R4, R4, UR4, R3 ;  /* 0x0000000404047c24 */ /* 0x001fca000f8e0203 */
[----:B-1----:R-:W-:-:S13]  /*0060*/  ISETP.GE.AND P0, PT, R4, UR6, PT ;  /* 0x0000000604007c0c */ /* 0x002fda000bf06270 */
[----:B------:R-:W-:Y:S05]  /*0070*/  @P0 EXIT ;  /* 0x000000000000094d */ /* 0x000fea0003800000 */
[----:B------:R-:W-:Y:S01]  /*0080*/  UISETP.GE.AND UP0, UPT, UR6, 0x1, UPT ;  /* 0x000000010600788c */ /* 0x000fe2000bf06270 */
[----:B------:R-:W-:Y:S01]  /*0090*/  HFMA2 R5, -RZ, RZ, 0, 0 ;  /* 0x00000000ff057431 */ /* 0x000fe200000001ff */
[----:B------:R-:W0:Y:S07]  /*00a0*/  LDCU.64 UR10, c[0x0][0x358] ;  /* 0x00006b00ff0a77ac */ /* 0x000e2e0008000a00 */
[----:B------:R-:W-:Y:S05]  /*00b0*/  BRA.U !UP0, `(.L_x_0) ;  /* 0x0000000908dc7547 */ /* 0x000fea000b800000 */
[----:B------:R-:W-:Y:S01]  /*00c0*/  UISETP.GE.U32.AND UP1, UPT, UR6, 0x8, UPT ;  /* 0x000000080600788c */ /* 0x000fe2000bf26070 */
[----:B------:R-:W-:Y:S01]  /*00d0*/  MOV R5, RZ ;  /* 0x000000ff00057202 */ /* 0x000fe20000000f00 */
[----:B------:R-:W-:Y:S01]  /*00e0*/  ULOP3.LUT UR7, UR6, 0x7, URZ, 0xc0, !UPT ;  /* 0x0000000706077892 */ /* 0x000fe2000f8ec0ff */
[----:B------:R-:W-:-:S03]  /*00f0*/  MOV R0, RZ ;  /* 0x000000ff00007202 */ /* 0x000fc60000000f00 */
[----:B------:R-:W-:-:S03]  /*0100*/  UISETP.NE.AND UP0, UPT, UR7, URZ, UPT ;  /* 0x000000ff0700728c */ /* 0x000fc6000bf05270 */
[----:B------:R-:W-:Y:S08]  /*0110*/  BRA.U !UP1, `(.L_x_1) ;  /* 0x0000000509647547 */ /* 0x000ff0000b800000 */
[----:B------:R-:W1:Y:S01]  /*0120*/  LDCU.64 UR4, c[0x0][0x388] ;  /* 0x00007100ff0477ac */ /* 0x000e620008000a00 */
[----:B------:R-:W-:Y:S01]  /*0130*/  MOV R5, RZ ;  /* 0x000000ff00057202 */ /* 0x000fe20000000f00 */
[----:B------:R-:W-:-:S04]  /*0140*/  ULOP3.LUT UR8, UR6, 0x7ffffff8, URZ, 0xc0, !UPT ;  /* 0x7ffffff806087892 */ /* 0x000fc8000f8ec0ff */
[----:B------:R-:W-:Y:S02]  /*0150*/  UIADD3 UR9, UPT, UPT, -UR8, URZ, URZ ;  /* 0x000000ff08097290 */ /* 0x000fe4000fffe1ff */
[----:B------:R-:W-:Y:S01]  /*0160*/  MOV R0, UR8 ;  /* 0x0000000800007c02 */ /* 0x000fe20008000f00 */
[----:B-1----:R-:W-:-:S04]  /*0170*/  UIADD3 UR4, UP1, UPT, UR4, 0x10, URZ ;  /* 0x0000001004047890 */ /* 0x002fc8000ff3e0ff */
[----:B------:R-:W-:Y:S02]  /*0180*/  UIADD3.X UR5, UPT, UPT, URZ, UR5, URZ, UP1, !UPT ;  /* 0x00000005ff057290 */ /* 0x000fe40008ffe4ff */
[----:B------:R-:W-:-:S04]  /*0190*/  MOV R6, UR4 ;  /* 0x0000000400067c02 */ /* 0x000fc80008000f00 */
[----:B------:R-:W-:-:S07]  /*01a0*/  MOV R3, UR5 ;  /* 0x0000000500037c02 */ /* 0x000fce0008000f00 */
.L_x_2:
[----:B------:R-:W-:-:S05]  /*01b0*/  MOV R2, R6 ;  /* 0x0000000600027202 */ /* 0x000fca0000000f00 */
[----:B0-----:R-:W2:Y:S04]  /*01c0*/  LDG.E R12, desc[UR10][R2.64+-0x10] ;  /* 0xfffff00a020c7981 */ /* 0x001ea8000c1e1900 */
[----:B------:R-:W3:Y:S04]  /*01d0*/  LDG.E R22, desc[UR10][R2.64+-0xc] ;  /* 0xfffff40a02167981 */ /* 0x000ee8000c1e1900 */
[----:B------:R-:W4:Y:S04]  /*01e0*/  LDG.E R20, desc[UR10][R2.64+-0x8] ;  /* 0xfffff80a02147981 */ /* 0x000f28000c1e1900 */
[----:B------:R-:W5:Y:S04]  /*01f0*/  LDG.E R16, desc[UR10][R2.64+-0x4] ;  /* 0xfffffc0a02107981 */ /* 0x000f68000c1e1900 */
[----:B------:R-:W5:Y:S04]  /*0200*/  LDG.E R14, desc[UR10][R2.64] ;  /* 0x0000000a020e7981 */ /* 0x000f68000c1e1900 */
[----:B------:R-:W5:Y:S04]  /*0210*/  LDG.E R10, desc[UR10][R2.64+0x4] ;  /* 0x0000040a020a7981 */ /* 0x000f68000c1e1900 */
[----:B------:R-:W5:Y:S04]  /*0220*/  LDG.E R7, desc[UR10][R2.64+0x8] ;  /* 0x0000080a02077981 */ /* 0x000f68000c1e1900 */
[----:B------:R-:W5:Y:S01]  /*0230*/  LDG.E R6, desc[UR10][R2.64+0xc] ;  /* 0x00000c0a02067981 */ /* 0x000f62000c1e1900 */
[----:B------:R-:W-:Y:S01]  /*0240*/  HFMA2 R9, -RZ, RZ, 0.96630859375, -0.0022525787353515625 ;  /* 0x3bbb989dff097431 */ /* 0x000fe200000001ff */
[----:B------:R-:W-:Y:S01]  /*0250*/  MOV R11, 0x437c0000 ;  /* 0x437c0000000b7802 */ /* 0x000fe20000000f00 */
[----:B------:R-:W-:-:S04]  /*0260*/  UIADD3 UR9, UPT, UPT, UR9, 0x8, URZ ;  /* 0x0000000809097890 */ /* 0x000fc8000fffe0ff */
[----:B------:R-:W-:Y:S01]  /*0270*/  UISETP.NE.AND UP1, UPT, UR9, URZ, UPT ;  /* 0x000000ff0900728c */ /* 0x000fe2000bf25270 */
[----:B--2---:R-:W-:-:S04]  /*0280*/  FFMA.SAT R8, R12, R9, 0.5 ;  /* 0x3f0000000c087423 */ /* 0x004fc80000002009 */
[----:B------:R-:W-:Y:S01]  /*0290*/  FFMA.RM R13, R8, R11, 12582913 ;  /* 0x4b400001080d7423 */ /* 0x000fe2000000400b */
[----:B---3--:R-:W-:-:S03]  /*02a0*/  FFMA.SAT R8, R22, R9, 0.5 ;  /* 0x3f00000016087423 */ /* 0x008fc60000002009 */
[----:B------:R-:W-:Y:S01]  /*02b0*/  FADD R15, R13, -12583039 ;  /* 0xcb40007f0d0f7421 */ /* 0x000fe20000000000 */
[----:B------:R-:W-:Y:S01]  /*02c0*/  FFMA.RM R8, R8, R11, 12582913 ;  /* 0x4b40000108087423 */ /* 0x000fe2000000400b */
[----:B----4-:R-:W-:Y:S02]  /*02d0*/  FFMA.SAT R24, R20, R9, 0.5 ;  /* 0x3f00000014187423 */ /* 0x010fe40000002009 */
[----:B------:R-:W-:Y:S01]  /*02e0*/  FFMA R15, R12, 1.4426950216293334961, -R15 ;  /* 0x3fb8aa3b0c0f7823 */ /* 0x000fe2000000080f */
[----:B------:R-:W-:-:S03]  /*02f0*/  FADD R17, R8, -12583039 ;  /* 0xcb40007f08117421 */ /* 0x000fc60000000000 */
[----:B------:R-:W-:Y:S01]  /*0300*/  FFMA R18, R12, 1.925963033500011079e-08, R15 ;  /* 0x32a570600c127823 */ /* 0x000fe2000000000f */
[----:B------:R-:W-:Y:S01]  /*0310*/  FFMA.RM R12, R24, R11, 12582913 ;  /* 0x4b400001180c7423 */ /* 0x000fe2000000400b */
[----:B-----5:R-:W-:Y:S01]  /*0320*/  FFMA.SAT R24, R16, R9, 0.5 ;  /* 0x3f00000010187423 */ /* 0x020fe20000002009 */
[----:B------:R-:W-:Y:S02]  /*0330*/  FFMA R17, R22, 1.4426950216293334961, -R17 ;  /* 0x3fb8aa3b16117823 */ /* 0x000fe40000000811 */
[----:B------:R-:W-:Y:S01]  /*0340*/  FADD R19, R12, -12583039 ;  /* 0xcb40007f0c137421 */ /* 0x000fe20000000000 */
[----:B------:R-:W-:Y:S01]  /*0350*/  FFMA.RM R15, R24, R11, 12582913 ;  /* 0x4b400001180f7423 */ /* 0x000fe2000000400b */
[----:B------:R-:W-:Y:S01]  /*0360*/  FFMA R17, R22, 1.925963033500011079e-08, R17 ;  /* 0x32a5706016117823 */ /* 0x000fe20000000011 */
[-C--:B------:R-:W-:Y:S01]  /*0370*/  FFMA.SAT R22, R14, R9.reuse, 0.5 ;  /* 0x3f0000000e167423 */ /* 0x080fe20000002009 */
[C---:B------:R-:W-:Y:S01]  /*0380*/  FFMA R19, R20.reuse, 1.4426950216293334961, -R19 ;  /* 0x3fb8aa3b14137823 */ /* 0x040fe20000000813 */
[----:B------:R-:W-:Y:S01]  /*0390*/  FADD R21, R15, -12583039 ;  /* 0xcb40007f0f157421 */ /* 0x000fe20000000000 */
[----:B------:R-:W0:Y:S01]  /*03a0*/  MUFU.EX2 R18, R18 ;  /* 0x0000001200127308 */ /* 0x000e220000000800 */
[----:B------:R-:W-:Y:S01]  /*03b0*/  FFMA.SAT R24, R7, R9, 0.5 ;  /* 0x3f00000007187423 */ /* 0x000fe20000002009 */
[----:B------:R-:W-:Y:S01]  /*03c0*/  FFMA R20, R20, 1.925963033500011079e-08, R19 ;  /* 0x32a5706014147823 */ /* 0x000fe20000000013 */
[----:B------:R-:W-:Y:S01]  /*03d0*/  FFMA.RM R19, R22, R11, 12582913 ;  /* 0x4b40000116137423 */ /* 0x000fe2000000400b */
[----:B------:R-:W-:Y:S01]  /*03e0*/  FFMA R21, R16, 1.4426950216293334961, -R21 ;  /* 0x3fb8aa3b10157823 */ /* 0x000fe20000000815 */
[-C--:B------:R-:W-:Y:S01]  /*03f0*/  FFMA.SAT R22, R10, R9.reuse, 0.5 ;  /* 0x3f0000000a167423 */ /* 0x080fe20000002009 */
[----:B------:R-:W-:Y:S01]  /*0400*/  FFMA.SAT R26, R6, R9, 0.5 ;  /* 0x3f000000061a7423 */ /* 0x000fe20000002009 */
[----:B------:R-:W-:Y:S01]  /*0410*/  FADD R23, R19, -12583039 ;  /* 0xcb40007f13177421 */ /* 0x000fe20000000000 */
[----:B------:R-:W-:Y:S01]  /*0420*/  FFMA R21, R16, 1.925963033500011079e-08, R21 ;  /* 0x32a5706010157823 */ /* 0x000fe20000000015 */
[-C--:B------:R-:W-:Y:S01]  /*0430*/  FFMA.RM R16, R22, R11.reuse, 12582913 ;  /* 0x4b40000116107423 */ /* 0x080fe2000000400b */
[----:B------:R-:W1:Y:S01]  /*0440*/  MUFU.EX2 R17, R17 ;  /* 0x0000001100117308 */ /* 0x000e620000000800 */
[----:B------:R-:W-:Y:S01]  /*0450*/  FFMA R23, R14, 1.4426950216293334961, -R23 ;  /* 0x3fb8aa3b0e177823 */ /* 0x000fe20000000817 */
[----:B------:R-:W-:Y:S01]  /*0460*/  SHF.L.U32 R12, R12, 0x17, RZ ;  /* 0x000000170c0c7819 */ /* 0x000fe200000006ff */
[----:B------:R-:W-:Y:S01]  /*0470*/  FADD R25, R16, -12583039 ;  /* 0xcb40007f10197421 */ /* 0x000fe20000000000 */
[----:B------:R-:W-:Y:S01]  /*0480*/  SHF.L.U32 R15, R15, 0x17, RZ ;  /* 0x000000170f0f7819 */ /* 0x000fe200000006ff */
[----:B------:R-:W-:Y:S01]  /*0490*/  FFMA R22, R14, 1.925963033500011079e-08, R23 ;  /* 0x32a570600e167823 */ /* 0x000fe20000000017 */
[-C--:B------:R-:W-:Y:S01]  /*04a0*/  FFMA.RM R14, R24, R11.reuse, 12582913 ;  /* 0x4b400001180e7423 */ /* 0x080fe2000000400b */
[----:B------:R-:W-:Y:S01]  /*04b0*/  FFMA R25, R10, 1.4426950216293334961, -R25 ;  /* 0x3fb8aa3b0a197823 */ /* 0x000fe20000000819 */
[----:B------:R-:W2:Y:S01]  /*04c0*/  MUFU.EX2 R20, R20 ;  /* 0x0000001400147308 */ /* 0x000ea20000000800 */
[----:B------:R-:W-:Y:S01]  /*04d0*/  FFMA.RM R11, R26, R11, 12582913 ;  /* 0x4b4000011a0b7423 */ /* 0x000fe2000000400b */
[----:B------:R-:W-:Y:S01]  /*04e0*/  FADD R24, R14, -12583039 ;  /* 0xcb40007f0e187421 */ /* 0x000fe20000000000 */
[----:B------:R-:W-:Y:S01]  /*04f0*/  FFMA R9, R10, 1.925963033500011079e-08, R25 ;  /* 0x32a570600a097823 */ /* 0x000fe20000000019 */
[----:B------:R-:W-:-:S02]  /*0500*/  SHF.L.U32 R10, R13, 0x17, RZ ;  /* 0x000000170d0a7819 */ /* 0x000fc400000006ff */
[----:B------:R-:W-:Y:S01]  /*0510*/  FFMA R24, R7, 1.4426950216293334961, -R24 ;  /* 0x3fb8aa3b07187823 */ /* 0x000fe20000000818 */
[----:B------:R-:W-:Y:S01]  /*0520*/  SHF.L.U32 R13, R8, 0x17, RZ ;  /* 0x00000017080d7819 */ /* 0x000fe200000006ff */
[----:B------:R-:W3:Y:S01]  /*0530*/  MUFU.EX2 R21, R21 ;  /* 0x0000001500157308 */ /* 0x000ee20000000800 */
[----:B0-----:R-:W-:Y:S01]  /*0540*/  FFMA R10, R10, R18, R5 ;  /* 0x000000120a0a7223 */ /* 0x001fe20000000005 */
[----:B------:R-:W-:Y:S01]  /*0550*/  FADD R5, R11, -12583039 ;  /* 0xcb40007f0b057421 */ /* 0x000fe20000000000 */
[----:B------:R-:W-:Y:S01]  /*0560*/  FFMA R24, R7, 1.925963033500011079e-08, R24 ;  /* 0x32a5706007187823 */ /* 0x000fe20000000018 */
[----:B------:R-:W-:Y:S01]  /*0570*/  SHF.L.U32 R14, R14, 0x17, RZ ;  /* 0x000000170e0e7819 */ /* 0x000fe200000006ff */
[----:B-1----:R-:W-:Y:S01]  /*0580*/  FFMA R13, R13, R17, R10 ;  /* 0x000000110d0d7223 */ /* 0x002fe2000000000a */
[----:B------:R-:W-:Y:S02]  /*0590*/  FFMA R5, R6, 1.4426950216293334961, -R5 ;  /* 0x3fb8aa3b06057823 */ /* 0x000fe40000000805 */
[----:B------:R-:W0:Y:S01]  /*05a0*/  MUFU.EX2 R22, R22 ;  /* 0x0000001600167308 */ /* 0x000e220000000800 */
[----:B--2---:R-:W-:Y:S01]  /*05b0*/  FFMA R12, R12, R20, R13 ;  /* 0x000000140c0c7223 */ /* 0x004fe2000000000d */
[----:B------:R-:W-:Y:S01]  /*05c0*/  FFMA R7, R6, 1.925963033500011079e-08, R5 ;  /* 0x32a5706006077823 */ /* 0x000fe20000000005 */
[----:B------:R-:W-:-:S02]  /*05d0*/  SHF.L.U32 R6, R19, 0x17, RZ ;  /* 0x0000001713067819 */ /* 0x000fc400000006ff */
[----:B------:R-:W-:-:S03]  /*05e0*/  SHF.L.U32 R5, R16, 0x17, RZ ;  /* 0x0000001710057819 */ /* 0x000fc600000006ff */
[----:B------:R-:W1:Y:S01]  /*05f0*/  MUFU.EX2 R9, R9 ;  /* 0x0000000900097308 */ /* 0x000e620000000800 */
[----:B---3--:R-:W-:-:S07]  /*0600*/  FFMA R15, R15, R21, R12 ;  /* 0x000000150f0f7223 */ /* 0x008fce000000000c */
[----:B------:R-:W2:Y:S01]  /*0610*/  MUFU.EX2 R24, R24 ;  /* 0x0000001800187308 */ /* 0x000ea20000000800 */
[----:B0-----:R-:W-:-:S07]  /*0620*/  FFMA R6, R6, R22, R15 ;  /* 0x0000001606067223 */ /* 0x001fce000000000f */
[----:B------:R-:W0:Y:S01]  /*0630*/  MUFU.EX2 R7, R7 ;  /* 0x0000000700077308 */ /* 0x000e220000000800 */
[----:B-1----:R-:W-:Y:S01]  /*0640*/  FFMA R5, R5, R9, R6 ;  /* 0x0000000905057223 */ /* 0x002fe20000000006 */
[----:B------:R-:W-:Y:S02]  /*0650*/  IADD3 R6, P0, PT, R2, 0x20, RZ ;  /* 0x0000002002067810 */ /* 0x000fe40007f1e0ff */
[----:B------:R-:W-:Y:S02]  /*0660*/  SHF.L.U32 R2, R11, 0x17, RZ ;  /* 0x000000170b027819 */ /* 0x000fe400000006ff */
[----:B------:R-:W-:Y:S01]  /*0670*/  IADD3.X R3, PT, PT, RZ, R3, RZ, P0, !PT ;  /* 0x00000003ff037210 */ /* 0x000fe200007fe4ff */
[----:B--2---:R-:W-:-:S04]  /*0680*/  FFMA R5, R14, R24, R5 ;  /* 0x000000180e057223 */ /* 0x004fc80000000005 */
[----:B0-----:R-:W-:Y:S01]  /*0690*/  FFMA R5, R2, R7, R5 ;  /* 0x0000000702057223 */ /* 0x001fe20000000005 */
[----:B------:R-:W-:Y:S06]  /*06a0*/  BRA.U UP1, `(.L_x_2) ;  /* 0xfffffff901c07547 */ /* 0x000fec000b83ffff */
.L_x_1:
[----:B------:R-:W-:Y:S05]  /*06b0*/  BRA.U !UP0, `(.L_x_0) ;  /* 0x00000005085c7547 */ /* 0x000fea000b800000 */
[----:B------:R-:W-:Y:S02]  /*06c0*/  UISETP.GE.U32.AND UP0, UPT, UR7, 0x4, UPT ;  /* 0x000000040700788c */ /* 0x000fe4000bf06070 */
[----:B------:R-:W-:-:S04]  /*06d0*/  ULOP3.LUT UR5, UR6, 0x3, URZ, 0xc0, !UPT ;  /* 0x0000000306057892 */ /* 0x000fc8000f8ec0ff */
[----:B------:R-:W-:-:S03]  /*06e0*/  UISETP.NE.AND UP1, UPT, UR5, URZ, UPT ;  /* 0x000000ff0500728c */ /* 0x000fc6000bf25270 */
[----:B------:R-:W-:Y:S08]  /*06f0*/  BRA.U !UP0, `(.L_x_3) ;  /* 0x0000000108a47547 */ /* 0x000ff0000b800000 */
[----:B------:R-:W1:Y:S02]  /*0700*/  LDC.64 R8, c[0x0][0x388] ;  /* 0x0000e200ff087b82 */ /* 0x000e640000000a00 */
[----:B-1----:R-:W-:-:S05]  /*0710*/  IMAD.WIDE.U32 R8, R0, 0x4, R8 ;  /* 0x0000000400087825 */ /* 0x002fca00078e0008 */
[----:B0-----:R-:W2:Y:S04]  /*0720*/  LDG.E R10, desc[UR10][R8.64] ;  /* 0x0000000a080a7981 */ /* 0x001ea8000c1e1900 */
[----:B------:R-:W3:Y:S04]  /*0730*/  LDG.E R12, desc[UR10][R8.64+0x4] ;  /* 0x0000040a080c7981 */ /* 0x000ee8000c1e1900 */
[----:B------:R-:W4:Y:S04]  /*0740*/  LDG.E R7, desc[UR10][R8.64+0x8] ;  /* 0x0000080a08077981 */ /* 0x000f28000c1e1900 */
[----:B------:R0:W5:Y:S01]  /*0750*/  LDG.E R3, desc[UR10][R8.64+0xc] ;  /* 0x00000c0a08037981 */ /* 0x000162000c1e1900 */
[----:B------:R-:W-:Y:S01]  /*0760*/  HFMA2 R15, -RZ, RZ, 0.96630859375, -0.0022525787353515625 ;  /* 0x3bbb989dff0f7431 */ /* 0x000fe200000001ff */
[----:B------:R-:W-:-:S02]  /*0770*/  MOV R17, 0x437c0000 ;  /* 0x437c000000117802 */ /* 0x000fc40000000f00 */
[----:B------:R-:W-:Y:S02]  /*0780*/  IADD3 R0, PT, PT, R0, 0x4, RZ ;  /* 0x0000000400007810 */ /* 0x000fe40007ffe0ff */
[----:B--2---:R-:W-:-:S04]  /*0790*/  FFMA.SAT R6, R10, R15, 0.5 ;  /* 0x3f0000000a067423 */ /* 0x004fc8000000200f */
[----:B------:R-:W-:Y:S01]  /*07a0*/  FFMA.RM R6, R6, R17, 12582913 ;  /* 0x4b40000106067423 */ /* 0x000fe20000004011 */
[----:B---3--:R-:W-:-:S03]  /*07b0*/  FFMA.SAT R2, R12, R15, 0.5 ;  /* 0x3f0000000c027423 */ /* 0x008fc6000000200f */
[----:B------:R-:W-:Y:S01]  /*07c0*/  FADD R11, R6, -12583039 ;  /* 0xcb40007f060b7421 */ /* 0x000fe20000000000 */
[----:B------:R-:W-:Y:S01]  /*07d0*/  FFMA.RM R2, R2, R17, 12582913 ;  /* 0x4b40000102027423 */ /* 0x000fe20000004011 */
[----:B----4-:R-:W-:Y:S01]  /*07e0*/  FFMA.SAT R14, R7, R15, 0.5 ;  /* 0x3f000000070e7423 */ /* 0x010fe2000000200f */
[----:B------:R-:W-:Y:S01]  /*07f0*/  SHF.L.U32 R6, R6, 0x17, RZ ;  /* 0x0000001706067819 */ /* 0x000fe200000006ff */
[----:B------:R-:W-:Y:S01]  /*0800*/  FFMA R11, R10, 1.4426950216293334961, -R11 ;  /* 0x3fb8aa3b0a0b7823 */ /* 0x000fe2000000080b */
[----:B------:R-:W-:Y:S01]  /*0810*/  FADD R13, R2, -12583039 ;  /* 0xcb40007f020d7421 */ /* 0x000fe20000000000 */
[----:B0-----:R-:W-:Y:S01]  /*0820*/  FFMA.RM R8, R14, R17, 12582913 ;  /* 0x4b4000010e087423 */ /* 0x001fe20000004011 */
[----:B-----5:R-:W-:Y:S01]  /*0830*/  FFMA.SAT R9, R3, R15, 0.5 ;  /* 0x3f00000003097423 */ /* 0x020fe2000000200f */
[----:B------:R-:W-:Y:S01]  /*0840*/  FFMA R11, R10, 1.925963033500011079e-08, R11 ;  /* 0x32a570600a0b7823 */ /* 0x000fe2000000000b */
[----:B------:R-:W-:Y:S01]  /*0850*/  FFMA R13, R12, 1.4426950216293334961, -R13 ;  /* 0x3fb8aa3b0c0d7823 */ /* 0x000fe2000000080d */
[C---:B------:R-:W-:Y:S01]  /*0860*/  FADD R10, R8.reuse, -12583039 ;  /* 0xcb40007f080a7421 */ /* 0x040fe20000000000 */
[----:B------:R-:W-:Y:S01]  /*0870*/  FFMA.RM R9, R9, R17, 12582913 ;  /* 0x4b40000109097423 */ /* 0x000fe20000004011 */
[----:B------:R-:W-:Y:S01]  /*0880*/  SHF.L.U32 R8, R8, 0x17, RZ ;  /* 0x0000001708087819 */ /* 0x000fe200000006ff */
[----:B------:R-:W-:Y:S01]  /*0890*/  FFMA R13, R12, 1.925963033500011079e-08, R13 ;  /* 0x32a570600c0d7823 */ /* 0x000fe2000000000d */
[----:B------:R-:W-:Y:S01]  /*08a0*/  FFMA R10, R7, 1.4426950216293334961, -R10 ;  /* 0x3fb8aa3b070a7823 */ /* 0x000fe2000000080a */
[----:B------:R-:W-:Y:S01]  /*08b0*/  FADD R12, R9, -12583039 ;  /* 0xcb40007f090c7421 */ /* 0x000fe20000000000 */
[----:B------:R-:W0:Y:S02]  /*08c0*/  MUFU.EX2 R11, R11 ;  /* 0x0000000b000b7308 */ /* 0x000e240000000800 */
[----:B------:R-:W-:Y:S01]  /*08d0*/  FFMA R10, R7, 1.925963033500011079e-08, R10 ;  /* 0x32a57060070a7823 */ /* 0x000fe2000000000a */
[----:B------:R-:W-:-:S04]  /*08e0*/  FFMA R12, R3, 1.4426950216293334961, -R12 ;  /* 0x3fb8aa3b030c7823 */ /* 0x000fc8000000080c */
[----:B------:R-:W-:Y:S01]  /*08f0*/  FFMA R12, R3, 1.925963033500011079e-08, R12 ;  /* 0x32a57060030c7823 */ /* 0x000fe2000000000c */
[----:B------:R-:W1:Y:S01]  /*0900*/  MUFU.EX2 R13, R13 ;  /* 0x0000000d000d7308 */ /* 0x000e620000000800 */
[----:B------:R-:W-:Y:S02]  /*0910*/  SHF.L.U32 R3, R2, 0x17, RZ ;  /* 0x0000001702037819 */ /* 0x000fe400000006ff */
[----:B------:R-:W-:-:S05]  /*0920*/  SHF.L.U32 R2, R9, 0x17, RZ ;  /* 0x0000001709027819 */ /* 0x000fca00000006ff */
[----:B------:R-:W2:Y:S01]  /*0930*/  MUFU.EX2 R10, R10 ;  /* 0x0000000a000a7308 */ /* 0x000ea20000000800 */
[----:B0-----:R-:W-:-:S07]  /*0940*/  FFMA R6, R6, R11, R5 ;  /* 0x0000000b06067223 */ /* 0x001fce0000000005 */
[----:B------:R-:W0:Y:S01]  /*0950*/  MUFU.EX2 R12, R12 ;  /* 0x0000000c000c7308 */ /* 0x000e220000000800 */
[----:B-1----:R-:W-:-:S04]  /*0960*/  FFMA R3, R3, R13, R6 ;  /* 0x0000000d03037223 */ /* 0x002fc80000000006 */
[----:B--2---:R-:W-:-:S04]  /*0970*/  FFMA R3, R8, R10, R3 ;  /* 0x0000000a08037223 */ /* 0x004fc80000000003 */
[----:B0-----:R-:W-:-:S07]  /*0980*/  FFMA R5, R2, R12, R3 ;  /* 0x0000000c02057223 */ /* 0x001fce0000000003 */
.L_x_3:
[----:B------:R-:W-:Y:S05]  /*0990*/  BRA.U !UP1, `(.L_x_0) ;  /* 0x0000000109a47547 */ /* 0x000fea000b800000 */
[----:B------:R-:W-:Y:S02]  /*09a0*/  UISETP.NE.AND UP0, UPT, UR5, 0x1, UPT ;  /* 0x000000010500788c */ /* 0x000fe4000bf05270 */
[----:B------:R-:W-:-:S04]  /*09b0*/  ULOP3.LUT UR4, UR6, 0x1, URZ, 0xc0, !UPT ;  /* 0x0000000106047892 */ /* 0x000fc8000f8ec0ff */
[----:B------:R-:W-:-:S03]  /*09c0*/  UISETP.NE.U32.AND UP1, UPT, UR4, 0x1, UPT ;  /* 0x000000010400788c */ /* 0x000fc6000bf25070 */
[----:B------:R-:W-:Y:S08]  /*09d0*/  BRA.U !UP0, `(.L_x_4) ;  /* 0x00000001085c7547 */ /* 0x000ff0000b800000 */
[----:B------:R-:W1:Y:S02]  /*09e0*/  LDC.64 R2, c[0x0][0x388] ;  /* 0x0000e200ff027b82 */ /* 0x000e640000000a00 */
[----:B-1----:R-:W-:-:S05]  /*09f0*/  IMAD.WIDE.U32 R2, R0, 0x4, R2 ;  /* 0x0000000400027825 */ /* 0x002fca00078e0002 */
[----:B0-----:R-:W2:Y:S04]  /*0a00*/  LDG.E R6, desc[UR10][R2.64] ;  /* 0x0000000a02067981 */ /* 0x001ea8000c1e1900 */
[----:B------:R-:W3:Y:S01]  /*0a10*/  LDG.E R10, desc[UR10][R2.64+0x4] ;  /* 0x0000040a020a7981 */ /* 0x000ee2000c1e1900 */
[----:B------:R-:W-:Y:S01]  /*0a20*/  HFMA2 R7, -RZ, RZ, 0.96630859375, -0.0022525787353515625 ;  /* 0x3bbb989dff077431 */ /* 0x000fe200000001ff */
[----:B------:R-:W-:Y:S02]  /*0a30*/  MOV R9, 0x437c0000 ;  /* 0x437c000000097802 */ /* 0x000fe40000000f00 */
[----:B------:R-:W-:Y:S02]  /*0a40*/  IADD3 R0, PT, PT, R0, 0x2, RZ ;  /* 0x0000000200007810 */ /* 0x000fe40007ffe0ff */
[----:B--2---:R-:W-:-:S04]  /*0a50*/  FFMA.SAT R8, R6, R7, 0.5 ;  /* 0x3f00000006087423 */ /* 0x004fc80000002007 */
[----:B------:R-:W-:Y:S01]  /*0a60*/  FFMA.RM R8, R8, R9, 12582913 ;  /* 0x4b40000108087423 */ /* 0x000fe20000004009 */
[----:B---3--:R-:W-:-:S03]  /*0a70*/  FFMA.SAT R12, R10, R7, 0.5 ;  /* 0x3f0000000a0c7423 */ /* 0x008fc60000002007 */
[----:B------:R-:W-:Y:S01]  /*0a80*/  FADD R7, R8, -12583039 ;  /* 0xcb40007f08077421 */ /* 0x000fe20000000000 */
[----:B------:R-:W-:Y:S01]  /*0a90*/  FFMA.RM R12, R12, R9, 12582913 ;  /* 0x4b4000010c0c7423 */ /* 0x000fe20000004009 */
[----:B------:R-:W-:Y:S02]  /*0aa0*/  SHF.L.U32 R8, R8, 0x17, RZ ;  /* 0x0000001708087819 */ /* 0x000fe400000006ff */
[----:B------:R-:W-:Y:S01]  /*0ab0*/  FFMA R7, R6, 1.4426950216293334961, -R7 ;  /* 0x3fb8aa3b06077823 */ /* 0x000fe20000000807 */
[C---:B------:R-:W-:Y:S01]  /*0ac0*/  FADD R9, R12.reuse, -12583039 ;  /* 0xcb40007f0c097421 */ /* 0x040fe20000000000 */
[----:B------:R-:W-:Y:S02]  /*0ad0*/  SHF.L.U32 R12, R12, 0x17, RZ ;  /* 0x000000170c0c7819 */ /* 0x000fe400000006ff */
[----:B------:R-:W-:Y:S01]  /*0ae0*/  FFMA R7, R6, 1.925963033500011079e-08, R7 ;  /* 0x32a5706006077823 */ /* 0x000fe20000000007 */
[----:B------:R-:W-:-:S04]  /*0af0*/  FFMA R9, R10, 1.4426950216293334961, -R9 ;  /* 0x3fb8aa3b0a097823 */ /* 0x000fc80000000809 */
[----:B------:R-:W-:Y:S01]  /*0b00*/  FFMA R9, R10, 1.925963033500011079e-08, R9 ;  /* 0x32a570600a097823 */ /* 0x000fe20000000009 */
[----:B------:R-:W0:Y:S08]  /*0b10*/  MUFU.EX2 R7, R7 ;  /* 0x0000000700077308 */ /* 0x000e300000000800 */
[----:B------:R-:W1:Y:S01]  /*0b20*/  MUFU.EX2 R9, R9 ;  /* 0x0000000900097308 */ /* 0x000e620000000800 */
[----:B0-----:R-:W-:-:S04]  /*0b30*/  FFMA R5, R8, R7, R5 ;  /* 0x0000000708057223 */ /* 0x001fc80000000005 */
[----:B-1----:R-:W-:-:S07]  /*0b40*/  FFMA R5, R12, R9, R5 ;  /* 0x000000090c057223 */ /* 0x002fce0000000005 */
.L_x_4:
[----:B------:R-:W-:Y:S05]  /*0b50*/  BRA.U UP1, `(.L_x_0) ;  /* 0x0000000101347547 */ /* 0x000fea000b800000 */
[----:B------:R-:W1:Y:S02]  /*0b60*/  LDC.64 R2, c[0x0][0x388] ;  /* 0x0000e200ff027b82 */ /* 0x000e640000000a00 */
[----:B-1----:R-:W-:-:S06]  /*0b70*/  IMAD.WIDE.U32 R2, R0, 0x4, R2 ;  /* 0x0000000400027825 */ /* 0x002fcc00078e0002 */
[----:B0-----:R-:W2:Y:S01]  /*0b80*/  LDG.E R2, desc[UR10][R2.64] ;  /* 0x0000000a02027981 */ /* 0x001ea2000c1e1900 */
[----:B------:R-:W-:Y:S01]  /*0b90*/  HFMA2 R7, -RZ, RZ, 0.96630859375, -0.0022525787353515625 ;  /* 0x3bbb989dff077431 */ /* 0x000fe200000001ff */
[----:B------:R-:W-:-:S04]  /*0ba0*/  MOV R9, 0x437c0000 ;  /* 0x437c000000097802 */ /* 0x000fc80000000f00 */
[----:B--2---:R-:W-:-:S04]  /*0bb0*/  FFMA.SAT R0, R2, R7, 0.5 ;  /* 0x3f00000002007423 */ /* 0x004fc80000002007 */
[----:B------:R-:W-:-:S04]  /*0bc0*/  FFMA.RM R0, R0, R9, 12582913 ;  /* 0x4b40000100007423 */ /* 0x000fc80000004009 */
[C---:B------:R-:W-:Y:S01]  /*0bd0*/  FADD R7, R0.reuse, -12583039 ;  /* 0xcb40007f00077421 */ /* 0x040fe20000000000 */
[----:B------:R-:W-:-:S03]  /*0be0*/  SHF.L.U32 R0, R0, 0x17, RZ ;  /* 0x0000001700007819 */ /* 0x000fc600000006ff */
[----:B------:R-:W-:-:S04]  /*0bf0*/  FFMA R7, R2, 1.4426950216293334961, -R7 ;  /* 0x3fb8aa3b02077823 */ /* 0x000fc80000000807 */
[----:B------:R-:W-:-:S06]  /*0c00*/  FFMA R7, R2, 1.925963033500011079e-08, R7 ;  /* 0x32a5706002077823 */ /* 0x000fcc0000000007 */
[----:B------:R-:W0:Y:S02]  /*0c10*/  MUFU.EX2 R7, R7 ;  /* 0x0000000700077308 */ /* 0x000e240000000800 */
[----:B0-----:R-:W-:-:S07]  /*0c20*/  FFMA R5, R0, R7, R5 ;  /* 0x0000000700057223 */ /* 0x001fce0000000005 */
.L_x_0:
[----:B------:R-:W1:Y:S02]  /*0c30*/  LDC.64 R2, c[0x0][0x388] ;  /* 0x0000e200ff027b82 */ /* 0x000e640000000a00 */
[----:B-1----:R-:W-:-:S06]  /*0c40*/  IMAD.WIDE R2, R4, 0x4, R2 ;  /* 0x0000000404027825 */ /* 0x002fcc00078e0202 */
[----:B0-----:R0:W2:Y:S01]  /*0c50*/  LDG.E R2, desc[UR10][R2.64] ;  /* 0x0000000a02027981 */ /* 0x0010a2000c1e1900 */
[----:B------:R-:W-:Y:S01]  /*0c60*/  MOV R7, 0x3bbb989d ;  /* 0x3bbb989d00077802 */ /* 0x000fe20000000f00 */
[----:B------:R-:W0:Y:S01]  /*0c70*/  MUFU.RCP R6, R5 ;  /* 0x0000000500067308 */ /* 0x000e220000001000 */
[----:B------:R-:W-:Y:S01]  /*0c80*/  MOV R9, 0x437c0000 ;  /* 0x437c000000097802 */ /* 0x000fe20000000f00 */
[----:B------:R-:W-:Y:S01]  /*0c90*/  BSSY.RECONVERGENT B0, `(.L_x_5) ;  /* 0x0000014000007945 */ /* 0x000fe20003800200 */
[----:B0-----:R-:W-:-:S04]  /*0ca0*/  FFMA R3, R6, -R5, 1 ;  /* 0x3f80000006037423 */ /* 0x001fc80000000805 */
[----:B------:R-:W-:Y:S01]  /*0cb0*/  FFMA R3, R6, R3, R6 ;  /* 0x0000000306037223 */ /* 0x000fe20000000006 */
[----:B--2---:R-:W-:-:S04]  /*0cc0*/  FFMA.SAT R0, R2, R7, 0.5 ;  /* 0x3f00000002007423 */ /* 0x004fc80000002007 */
[----:B------:R-:W-:-:S04]  /*0cd0*/  FFMA.RM R0, R0, R9, 12582913 ;  /* 0x4b40000100007423 */ /* 0x000fc80000004009 */
[C---:B------:R-:W-:Y:S01]  /*0ce0*/  FADD R7, R0.reuse, -12583039 ;  /* 0xcb40007f00077421 */ /* 0x040fe20000000000 */
[----:B------:R-:W-:-:S03]  /*0cf0*/  SHF.L.U32 R0, R0, 0x17, RZ ;  /* 0x0000001700007819 */ /* 0x000fc600000006ff */
[----:B------:R-:W-:-:S04]  /*0d00*/  FFMA R7, R2, 1.4426950216293334961, -R7 ;  /* 0x3fb8aa3b02077823 */ /* 0x000fc80000000807 */
[----:B------:R-:W-:-:S06]  /*0d10*/  FFMA R7, R2, 1.925963033500011079e-08, R7 ;  /* 0x32a5706002077823 */ /* 0x000fcc0000000007 */
[----:B------:R-:W0:Y:S02]  /*0d20*/  MUFU.EX2 R7, R7 ;  /* 0x0000000700077308 */ /* 0x000e240000000800 */
[----:B0-----:R-:W-:-:S06]  /*0d30*/  FMUL R0, R0, R7 ;  /* 0x0000000700007220 */ /* 0x001fcc0000400000 */
[----:B------:R-:W0:Y:S01]  /*0d40*/  FCHK P0, R0, R5 ;  /* 0x0000000500007302 */ /* 0x000e220000000000 */
[----:B------:R-:W-:-:S04]  /*0d50*/  FFMA R2, R0, R3, RZ ;  /* 0x0000000300027223 */ /* 0x000fc800000000ff */
[----:B------:R-:W-:-:S04]  /*0d60*/  FFMA R6, R2, -R5, R0 ;  /* 0x8000000502067223 */ /* 0x000fc80000000000 */
[----:B------:R-:W-:Y:S01]  /*0d70*/  FFMA R9, R3, R6, R2 ;  /* 0x0000000603097223 */ /* 0x000fe20000000002 */
[----:B0-----:R-:W-:Y:S06]  /*0d80*/  @!P0 BRA `(.L_x_6) ;  /* 0x0000000000108947 */ /* 0x001fec0003800000 */
[----:B------:R-:W-:Y:S02]  /*0d90*/  MOV R3, R5 ;  /* 0x0000000500037202 */ /* 0x000fe40000000f00 */
[----:B------:R-:W-:-:S07]  /*0da0*/  MOV R2, 0xdc0 ;  /* 0x00000dc000027802 */ /* 0x000fce0000000f00 */
[----:B------:R-:W-:Y:S05]  /*0db0*/  CALL.REL.NOINC `($__internal_0_$__cuda_sm3x_div_rn_noftz_f32_slowpath) ;  /* 0x0000000000187944 */ /* 0x000fea0003c00000 */
[----:B------:R-:W-:-:S07]  /*0dc0*/  MOV R9, R0 ;  /* 0x0000000000097202 */ /* 0x000fce0000000f00 */
.L_x_6:
[----:B------:R-:W-:Y:S05]  /*0dd0*/  BSYNC.RECONVERGENT B0 ;  /* 0x0000000000007941 */ /* 0x000fea0003800200 */
.L_x_5:
[----:B------:R-:W0:Y:S02]  /*0de0*/  LDC.64 R2, c[0x0][0x390] ;  /* 0x0000e400ff027b82 */ /* 0x000e240000000a00 */
[----:B0-----:R-:W-:-:S05]  /*0df0*/  IMAD.WIDE R4, R4, 0x4, R2 ;  /* 0x0000000404047825 */ /* 0x001fca00078e0202 */
[----:B------:R-:W-:Y:S01]  /*0e00*/  STG.E desc[UR10][R4.64], R9 ;  /* 0x0000000904007986 */ /* 0x000fe2000c10190a */
[----:B------:R-:W-:Y:S05]  /*0e10*/  EXIT ;  /* 0x000000000000794d */ /* 0x000fea0003800000 */
        .weak           $__internal_0_$__cuda_sm3x_div_rn_noftz_f32_slowpath
        .type           $__internal_0_$__cuda_sm3x_div_rn_noftz_f32_slowpath,@function
        .size           $__internal_0_$__cuda_sm3x_div_rn_noftz_f32_slowpath,(.L_x_64 - $__internal_0_$__cuda_sm3x_div_rn_noftz_f32_slowpath)
$__internal_0_$__cuda_sm3x_div_rn_noftz_f32_slowpath:
[----:B------:R-:W-:Y:S01]  /*0e20*/  SHF.R.U32.HI R6, RZ, 0x17, R3 ;  /* 0x00000017ff067819 */ /* 0x000fe20000011603 */
[----:B------:R-:W-:Y:S01]  /*0e30*/  BSSY.RECONVERGENT B1, `(.L_x_7) ;  /* 0x0000063000017945 */ /* 0x000fe20003800200 */
[----:B------:R-:W-:Y:S02]  /*0e40*/  SHF.R.U32.HI R5, RZ, 0x17, R0 ;  /* 0x00000017ff057819 */ /* 0x000fe40000011600 */
[----:B------:R-:W-:Y:S02]  /*0e50*/  LOP3.LUT R10, R6, 0xff, RZ, 0xc0, !PT ;  /* 0x000000ff060a7812 */ /* 0x000fe400078ec0ff */
[----:B------:R-:W-:Y:S02]  /*0e60*/  LOP3.LUT R5, R5, 0xff, RZ, 0xc0, !PT ;  /* 0x000000ff05057812 */ /* 0x000fe400078ec0ff */
[----:B------:R-:W-:Y:S02]  /*0e70*/  IADD3 R9, PT, PT, R10, -0x1, RZ ;  /* 0xffffffff0a097810 */ /* 0x000fe40007ffe0ff */
[----:B------:R-:W-:-:S02]  /*0e80*/  IADD3 R8, PT, PT, R5, -0x1, RZ ;  /* 0xffffffff05087810 */ /* 0x000fc40007ffe0ff */
[----:B------:R-:W-:Y:S02]  /*0e90*/  ISETP.GT.U32.AND P0, PT, R9, 0xfd, PT ;  /* 0x000000fd0900780c */ /* 0x000fe40003f04070 */
[----:B------:R-:W-:Y:S02]  /*0ea0*/  MOV R6, R0 ;  /* 0x0000000000067202 */ /* 0x000fe40000000f00 */
[----:B------:R-:W-:-:S13]  /*0eb0*/  ISETP.GT.U32.OR P0, PT, R8, 0xfd, P0 ;  /* 0x000000fd0800780c */ /* 0x000fda0000704470 */
[----:B------:R-:W-:Y:S01]  /*0ec0*/  @!P0 MOV R7, RZ ;  /* 0x000000ff00078202 */ /* 0x000fe20000000f00 */
[----:B------:R-:W-:Y:S06]  /*0ed0*/  @!P0 BRA `(.L_x_8) ;  /* 0x00000000005c8947 */ /* 0x000fec0003800000 */
[----:B------:R-:W-:Y:S02]  /*0ee0*/  FSETP.GTU.FTZ.AND P1, PT, |R3|, +INF , PT ;  /* 0x7f8000000300780b */ /* 0x000fe40003f3c200 */
[----:B------:R-:W-:-:S04]  /*0ef0*/  FSETP.GTU.FTZ.AND P0, PT, |R0|, +INF , PT ;  /* 0x7f8000000000780b */ /* 0x000fc80003f1c200 */
[----:B------:R-:W-:-:S13]  /*0f00*/  PLOP3.LUT P0, PT, P0, P1, PT, 0xf8, 0x8f ;  /* 0x00000000008f781c */ /* 0x000fda0000703f70 */
[----:B------:R-:W-:Y:S05]  /*0f10*/  @P0 BRA `(.L_x_9) ;  /* 0x00000004004c0947 */ /* 0x000fea0003800000 */
[----:B------:R-:W-:-:S13]  /*0f20*/  LOP3.LUT P0, RZ, R3, 0x7fffffff, R6, 0xc8, !PT ;  /* 0x7fffffff03ff7812 */ /* 0x000fda000780c806 */
[----:B------:R-:W-:Y:S05]  /*0f30*/  @!P0 BRA `(.L_x_10) ;  /* 0x00000004003c8947 */ /* 0x000fea0003800000 */
[C---:B------:R-:W-:Y:S02]  /*0f40*/  FSETP.NEU.FTZ.AND P2, PT, |R0|.reuse, +INF , PT ;  /* 0x7f8000000000780b */ /* 0x040fe40003f5d200 */
[----:B------:R-:W-:Y:S02]  /*0f50*/  FSETP.NEU.FTZ.AND P1, PT, |R3|, +INF , PT ;  /* 0x7f8000000300780b */ /* 0x000fe40003f3d200 */
[----:B------:R-:W-:-:S11]  /*0f60*/  FSETP.NEU.FTZ.AND P0, PT, |R0|, +INF , PT ;  /* 0x7f8000000000780b */ /* 0x000fd60003f1d200 */
[----:B------:R-:W-:Y:S05]  /*0f70*/  @!P1 BRA !P2, `(.L_x_10) ;  /* 0x00000004002c9947 */ /* 0x000fea0005000000 */
[----:B------:R-:W-:-:S04]  /*0f80*/  LOP3.LUT P2, RZ, R6, 0x7fffffff, RZ, 0xc0, !PT ;  /* 0x7fffffff06ff7812 */ /* 0x000fc8000784c0ff */
[----:B------:R-:W-:-:S13]  /*0f90*/  PLOP3.LUT P1, PT, P1, P2, PT, 0x2f, 0xf2 ;  /* 0x0000000000f2781c */ /* 0x000fda0000f24577 */
[----:B------:R-:W-:Y:S05]  /*0fa0*/  @P1 BRA `(.L_x_11) ;  /* 0x0000000400181947 */ /* 0x000fea0003800000 */
[----:B------:R-:W-:-:S04]  /*0fb0*/  LOP3.LUT P1, RZ, R3, 0x7fffffff, RZ, 0xc0, !PT ;  /* 0x7fffffff03ff7812 */ /* 0x000fc8000782c0ff */
[----:B------:R-:W-:-:S13]  /*0fc0*/  PLOP3.LUT P0, PT, P0, P1, PT, 0x2f, 0xf2 ;  /* 0x0000000000f2781c */ /* 0x000fda0000702577 */
[----:B------:R-:W-:Y:S05]  /*0fd0*/  @P0 BRA `(.L_x_12) ;  /* 0x0000000400000947 */ /* 0x000fea0003800000 */
[----:B------:R-:W-:Y:S02]  /*0fe0*/  ISETP.GE.AND P0, PT, R8, RZ, PT ;  /* 0x000000ff0800720c */ /* 0x000fe40003f06270 */
[----:B------:R-:W-:-:S11]  /*0ff0*/  ISETP.GE.AND P1, PT, R9, RZ, PT ;  /* 0x000000ff0900720c */ /* 0x000fd60003f26270 */
[----:B------:R-:W-:Y:S01]  /*1000*/  @P0 MOV R7, RZ ;  /* 0x000000ff00070202 */ /* 0x000fe20000000f00 */
[----:B------:R-:W-:Y:S01]  /*1010*/  @!P0 FFMA R6, R0, 1.84467440737095516160e+19, RZ ;  /* 0x5f80000000068823 */ /* 0x000fe200000000ff */
[----:B------:R-:W-:Y:S01]  /*1020*/  @!P0 MOV R7, 0xffffffc0 ;  /* 0xffffffc000078802 */ /* 0x000fe20000000f00 */
[----:B------:R-:W-:-:S03]  /*1030*/  @!P1 FFMA R3, R3, 1.84467440737095516160e+19, RZ ;  /* 0x5f80000003039823 */ /* 0x000fc600000000ff */
[----:B------:R-:W-:-:S07]  /*1040*/  @!P1 IADD3 R7, PT, PT, R7, 0x40, RZ ;  /* 0x0000004007079810 */ /* 0x000fce0007ffe0ff */
.L_x_8:
[----:B------:R-:W-:Y:S01]  /*1050*/  LEA R0, R10, 0xc0800000, 0x17 ;  /* 0xc08000000a007811 */ /* 0x000fe200078eb8ff */
[----:B------:R-:W-:Y:S01]  /*1060*/  BSSY.RECONVERGENT B2, `(.L_x_13) ;  /* 0x0000036000027945 */ /* 0x000fe20003800200 */
[----:B------:R-:W-:Y:S02]  /*1070*/  IADD3 R5, PT, PT, R5, -0x7f, RZ ;  /* 0xffffff8105057810 */ /* 0x000fe40007ffe0ff */
[----:B------:R-:W-:-:S03]  /*1080*/  IADD3 R3, PT, PT, -R0, R3, RZ ;  /* 0x0000000300037210 */ /* 0x000fc60007ffe1ff */
[----:B------:R-:W-:Y:S01]  /*1090*/  IMAD R0, R5, -0x800000, R6 ;  /* 0xff80000005007824 */ /* 0x000fe200078e0206 */
[----:B------:R-:W0:Y:S01]  /*10a0*/  MUFU.RCP R8, R3 ;  /* 0x0000000300087308 */ /* 0x000e220000001000 */
[----:B------:R-:W-:-:S04]  /*10b0*/  FADD.FTZ R9, -R3, -RZ ;  /* 0x800000ff03097221 */ /* 0x000fc80000010100 */
[----:B0-----:R-:W-:-:S04]  /*10c0*/  FFMA R11, R8, R9, 1 ;  /* 0x3f800000080b7423 */ /* 0x001fc80000000009 */
[----:B------:R-:W-:-:S04]  /*10d0*/  FFMA R13, R8, R11, R8 ;  /* 0x0000000b080d7223 */ /* 0x000fc80000000008 */
[----:B------:R-:W-:-:S04]  /*10e0*/  FFMA R6, R0, R13, RZ ;  /* 0x0000000d00067223 */ /* 0x000fc800000000ff */
[----:B------:R-:W-:-:S04]  /*10f0*/  FFMA R11, R9, R6, R0 ;  /* 0x00000006090b7223 */ /* 0x000fc80000000000 */
[----:B------:R-:W-:Y:S01]  /*1100*/  FFMA R8, R13, R11, R6 ;  /* 0x0000000b0d087223 */ /* 0x000fe20000000006 */
[----:B------:R-:W-:-:S03]  /*1110*/  IADD3 R6, PT, PT, R5, 0x7f, -R10 ;  /* 0x0000007f05067810 */ /* 0x000fc60007ffe80a */
[----:B------:R-:W-:Y:S01]  /*1120*/  FFMA R9, R9, R8, R0 ;  /* 0x0000000809097223 */ /* 0x000fe20000000000 */
[----:B------:R-:W-:-:S03]  /*1130*/  IADD3 R6, PT, PT, R6, R7, RZ ;  /* 0x0000000706067210 */ /* 0x000fc60007ffe0ff */
[----:B------:R-:W-:-:S05]  /*1140*/  FFMA R0, R13, R9, R8 ;  /* 0x000000090d007223 */ /* 0x000fca0000000008 */
[----:B------:R-:W-:-:S04]  /*1150*/  SHF.R.U32.HI R3, RZ, 0x17, R0 ;  /* 0x00000017ff037819 */ /* 0x000fc80000011600 */
[----:B------:R-:W-:-:S04]  /*1160*/  LOP3.LUT R3, R3, 0xff, RZ, 0xc0, !PT ;  /* 0x000000ff03037812 */ /* 0x000fc800078ec0ff */
[----:B------:R-:W-:-:S04]  /*1170*/  IADD3 R7, PT, PT, R3, R6, RZ ;  /* 0x0000000603077210 */ /* 0x000fc80007ffe0ff */
[----:B------:R-:W-:-:S04]  /*1180*/  IADD3 R3, PT, PT, R7, -0x1, RZ ;  /* 0xffffffff07037810 */ /* 0x000fc80007ffe0ff */
[----:B------:R-:W-:-:S13]  /*1190*/  ISETP.GE.U32.AND P0, PT, R3, 0xfe, PT ;  /* 0x000000fe0300780c */ /* 0x000fda0003f06070 */
[----:B------:R-:W-:Y:S05]  /*11a0*/  @!P0 BRA `(.L_x_14) ;  /* 0x0000000000808947 */ /* 0x000fea0003800000 */
[----:B------:R-:W-:-:S13]  /*11b0*/  ISETP.GT.AND P0, PT, R7, 0xfe, PT ;  /* 0x000000fe0700780c */ /* 0x000fda0003f04270 */
[----:B------:R-:W-:Y:S05]  /*11c0*/  @P0 BRA `(.L_x_15) ;  /* 0x00000000006c0947 */ /* 0x000fea0003800000 */
[----:B------:R-:W-:-:S13]  /*11d0*/  ISETP.GE.AND P0, PT, R7, 0x1, PT ;  /* 0x000000010700780c */ /* 0x000fda0003f06270 */
[----:B------:R-:W-:Y:S05]  /*11e0*/  @P0 BRA `(.L_x_16) ;  /* 0x0000000000740947 */ /* 0x000fea0003800000 */
[----:B------:R-:W-:Y:S02]  /*11f0*/  ISETP.GE.AND P0, PT, R7, -0x18, PT ;  /* 0xffffffe80700780c */ /* 0x000fe40003f06270 */
[----:B------:R-:W-:-:S11]  /*1200*/  LOP3.LUT R0, R0, 0x80000000, RZ, 0xc0, !PT ;  /* 0x8000000000007812 */ /* 0x000fd600078ec0ff */
[----:B------:R-:W-:Y:S05]  /*1210*/  @!P0 BRA `(.L_x_16) ;  /* 0x0000000000688947 */ /* 0x000fea0003800000 */
[CCC-:B------:R-:W-:Y:S01]  /*1220*/  FFMA.RZ R3, R13.reuse, R9.reuse, R8.reuse ;  /* 0x000000090d037223 */ /* 0x1c0fe2000000c008 */
[-CC-:B------:R-:W-:Y:S01]  /*1230*/  FFMA.RM R6, R13, R9.reuse, R8.reuse ;  /* 0x000000090d067223 */ /* 0x180fe20000004008 */
[C---:B------:R-:W-:Y:S02]  /*1240*/  ISETP.NE.AND P2, PT, R7.reuse, RZ, PT ;  /* 0x000000ff0700720c */ /* 0x040fe40003f45270 */
[----:B------:R-:W-:Y:S02]  /*1250*/  ISETP.NE.AND P1, PT, R7, RZ, PT ;  /* 0x000000ff0700720c */ /* 0x000fe40003f25270 */
[----:B------:R-:W-:Y:S01]  /*1260*/  LOP3.LUT R5, R3, 0x7fffff, RZ, 0xc0, !PT ;  /* 0x007fffff03057812 */ /* 0x000fe200078ec0ff */
[----:B------:R-:W-:Y:S01]  /*1270*/  FFMA.RP R3, R13, R9, R8 ;  /* 0x000000090d037223 */ /* 0x000fe20000008008 */
[----:B------:R-:W-:Y:S02]  /*1280*/  IADD3 R8, PT, PT, R7, 0x20, RZ ;  /* 0x0000002007087810 */ /* 0x000fe40007ffe0ff */
[----:B------:R-:W-:-:S02]  /*1290*/  LOP3.LUT R5, R5, 0x800000, RZ, 0xfc, !PT ;  /* 0x0080000005057812 */ /* 0x000fc400078efcff */
[----:B------:R-:W-:Y:S02]  /*12a0*/  IADD3 R7, PT, PT, -R7, RZ, RZ ;  /* 0x000000ff07077210 */ /* 0x000fe40007ffe1ff */
[----:B------:R-:W-:Y:S02]  /*12b0*/  SHF.L.U32 R8, R5, R8, RZ ;  /* 0x0000000805087219 */ /* 0x000fe400000006ff */
[----:B------:R-:W-:Y:S02]  /*12c0*/  FSETP.NEU.FTZ.AND P0, PT, R3, R6, PT ;  /* 0x000000060300720b */ /* 0x000fe40003f1d000 */
[----:B------:R-:W-:Y:S02]  /*12d0*/  SEL R6, R7, RZ, P2 ;  /* 0x000000ff07067207 */ /* 0x000fe40001000000 */
[----:B------:R-:W-:Y:S02]  /*12e0*/  ISETP.NE.AND P1, PT, R8, RZ, P1 ;  /* 0x000000ff0800720c */ /* 0x000fe40000f25270 */
[----:B------:R-:W-:-:S02]  /*12f0*/  SHF.R.U32.HI R6, RZ, R6, R5 ;  /* 0x00000006ff067219 */ /* 0x000fc40000011605 */
[----:B------:R-:W-:Y:S02]  /*1300*/  PLOP3.LUT P0, PT, P0, P1, PT, 0xf8, 0x8f ;  /* 0x00000000008f781c */ /* 0x000fe40000703f70 */
[----:B------:R-:W-:Y:S02]  /*1310*/  SHF.R.U32.HI R8, RZ, 0x1, R6 ;  /* 0x00000001ff087819 */ /* 0x000fe40000011606 */
[----:B------:R-:W-:-:S04]  /*1320*/  SEL R3, RZ, 0x1, !P0 ;  /* 0x00000001ff037807 */ /* 0x000fc80004000000 */
[----:B------:R-:W-:-:S04]  /*1330*/  LOP3.LUT R3, R3, 0x1, R8, 0xf8, !PT ;  /* 0x0000000103037812 */ /* 0x000fc800078ef808 */
[----:B------:R-:W-:-:S04]  /*1340*/  LOP3.LUT R3, R3, R6, RZ, 0xc0, !PT ;  /* 0x0000000603037212 */ /* 0x000fc800078ec0ff */
[----:B------:R-:W-:-:S04]  /*1350*/  IADD3 R3, PT, PT, R8, R3, RZ ;  /* 0x0000000308037210 */ /* 0x000fc80007ffe0ff */
[----:B------:R-:W-:Y:S01]  /*1360*/  LOP3.LUT R0, R3, R0, RZ, 0xfc, !PT ;  /* 0x0000000003007212 */ /* 0x000fe200078efcff */
[----:B------:R-:W-:Y:S06]  /*1370*/  BRA `(.L_x_16) ;  /* 0x0000000000107947 */ /* 0x000fec0003800000 */
.L_x_15:
[----:B------:R-:W-:-:S04]  /*1380*/  LOP3.LUT R0, R0, 0x80000000, RZ, 0xc0, !PT ;  /* 0x8000000000007812 */ /* 0x000fc800078ec0ff */
[----:B------:R-:W-:Y:S01]  /*1390*/  LOP3.LUT R0, R0, 0x7f800000, RZ, 0xfc, !PT ;  /* 0x7f80000000007812 */ /* 0x000fe200078efcff */
[----:B------:R-:W-:Y:S06]  /*13a0*/  BRA `(.L_x_16) ;  /* 0x0000000000047947 */ /* 0x000fec0003800000 */
.L_x_14:
[----:B------:R-:W-:-:S07]  /*13b0*/  LEA R0, R6, R0, 0x17 ;  /* 0x0000000006007211 */ /* 0x000fce00078eb8ff */
.L_x_16:
[----:B------:R-:W-:Y:S05]  /*13c0*/  BSYNC.RECONVERGENT B2 ;  /* 0x0000000000027941 */ /* 0x000fea0003800200 */
.L_x_13:
[----:B------:R-:W-:Y:S05]  /*13d0*/  BRA `(.L_x_17) ;  /* 0x0000000000207947 */ /* 0x000fea0003800000 */
.L_x_12:
[----:B------:R-:W-:-:S04]  /*13e0*/  LOP3.LUT R0, R3, 0x80000000, R6, 0x48, !PT ;  /* 0x8000000003007812 */ /* 0x000fc800078e4806 */
[----:B------:R-:W-:Y:S01]  /*13f0*/  LOP3.LUT R0, R0, 0x7f800000, RZ, 0xfc, !PT ;  /* 0x7f80000000007812 */ /* 0x000fe200078efcff */
[----:B------:R-:W-:Y:S06]  /*1400*/  BRA `(.L_x_17) ;  /* 0x0000000000147947 */ /* 0x000fec0003800000 */
.L_x_11:
[----:B------:R-:W-:Y:S01]  /*1410*/  LOP3.LUT R0, R3, 0x80000000, R6, 0x48, !PT ;  /* 0x8000000003007812 */ /* 0x000fe200078e4806 */
[----:B------:R-:W-:Y:S06]  /*1420*/  BRA `(.L_x_17) ;  /* 0x00000000000c7947 */ /* 0x000fec0003800000 */
.L_x_10:
[----:B------:R-:W0:Y:S01]  /*1430*/  MUFU.RSQ R0, -QNAN ;  /* 0xffc0000000007908 */ /* 0x000e220000001400 */
[----:B------:R-:W-:Y:S05]  /*1440*/  BRA `(.L_x_17) ;  /* 0x0000000000047947 */ /* 0x000fea0003800000 */
.L_x_9:
[----:B------:R-:W-:-:S07]  /*1450*/  FADD.FTZ R0, R0, R3 ;  /* 0x0000000300007221 */ /* 0x000fce0000010000 */
.L_x_17:
[----:B------:R-:W-:Y:S05]  /*1460*/  BSYNC.RECONVERGENT B1 ;  /* 0x0000000000017941 */ /* 0x000fea0003800200 */
.L_x_7:
[----:B------:R-:W-:-:S04]  /*1470*/  HFMA2 R3, -RZ, RZ, 0, 0 ;  /* 0x00000000ff037431 */ /* 0x000fc800000001ff */
[----:B0-----:R-:W-:Y:S05]  /*1480*/  RET.REL.NODEC R2 `(_Z14softmax_kerneliPfS_) ;  /* 0xffffffe802dc7950 */ /* 0x001fea0003c3ffff */
.L_x_18:
[----:B------:R-:W-:-:S00]  /*1490*/  BRA `(.L_x_18) ;  /* 0xfffffffc00fc7947 */ /* 0x000fc0000383ffff */
[----:B------:R-:W-:-:S00]  /*14a0*/  NOP ;  /* 0x0000000000007918 */ /* 0x000fc00000000000 */
        /* <DEDUP_REMOVED lines=13> */
.L_x_64:


//--------------------- .text._Z18max_pooling_kerneliiiiPfS_ --------------------------
	.section	.text._Z18max_pooling_kerneliiiiPfS_,"ax",@progbits
	.align	128
        .global         _Z18max_pooling_kerneliiiiPfS_
        .type           _Z18max_pooling_kerneliiiiPfS_,@function
        .size           _Z18max_pooling_kerneliiiiPfS_,(.L_x_66 - _Z18max_pooling_kerneliiiiPfS_)
        .other          _Z18max_pooling_kerneliiiiPfS_,@"STO_CUDA_ENTRY STV_DEFAULT"
_Z18max_pooling_kerneliiiiPfS_:
.text._Z18max_pooling_kerneliiiiPfS_:
        /* <DEDUP_REMOVED lines=8> */
[----:B------:R-:W0:Y:S01]  /*0080*/  LDC R7, c[0x0][0x384] ;  /* 0x0000e100ff077b82 */ /* 0x000e220000000800 */
[----:B------:R-:W-:Y:S01]  /*0090*/  IABS R10, R11 ;  /* 0x0000000b000a7213 */ /* 0x000fe20000000000 */
[----:B------:R-:W1:Y:S06]  /*00a0*/  LDCU.64 UR6, c[0x0][0x358] ;  /* 0x00006b00ff0677ac */ /* 0x000e6c0008000a00 */
[----:B------:R-:W2:Y:S01]  /*00b0*/  LDC.64 R2, c[0x0][0x388] ;  /* 0x0000e200ff027b82 */ /* 0x000ea20000000a00 */
[----:B0-----:R-:W-:-:S04]  /*00c0*/  IABS R9, R7 ;  /* 0x0000000700097213 */ /* 0x001fc80000000000 */
[----:B------:R-:W0:Y:S01]  /*00d0*/  I2F.RP R6, R9 ;  /* 0x0000000900067306 */ /* 0x000e220000209400 */
[----:B--2---:R-:W-:-:S07]  /*00e0*/  IADD3 R0, PT, PT, -R3, R2, R7 ;  /* 0x0000000203007210 */ /* 0x004fce0007ffe107 */
[----:B0-----:R-:W0:Y:S02]  /*00f0*/  MUFU.RCP R6, R6 ;  /* 0x0000000600067308 */ /* 0x001e240000001000 */
[----:B0-----:R-:W-:Y:S01]  /*0100*/  VIADD R4, R6, 0xffffffe ;  /* 0x0ffffffe06047836 */ /* 0x001fe20000000000 */
[----:B------:R-:W-:Y:S02]  /*0110*/  IABS R6, R0 ;  /* 0x0000000000067213 */ /* 0x000fe40000000000 */
[----:B------:R-:W-:-:S03]  /*0120*/  LOP3.LUT R0, R0, R7, RZ, 0x3c, !PT ;  /* 0x0000000700007212 */ /* 0x000fc600078e3cff */
[----:B------:R0:W2:Y:S01]  /*0130*/  F2I.FTZ.U32.TRUNC.NTZ R5, R4 ;  /* 0x0000000400057305 */ /* 0x0000a2000021f000 */
[----:B------:R-:W-:Y:S01]  /*0140*/  ISETP.GE.AND P2, PT, R0, RZ, PT ;  /* 0x000000ff0000720c */ /* 0x000fe20003f46270 */
[----:B0-----:R-:W-:Y:S02]  /*0150*/  IMAD.MOV.U32 R4, RZ, RZ, RZ ;  /* 0x000000ffff047224 */ /* 0x001fe400078e00ff */
[----:B--2---:R-:W-:-:S04]  /*0160*/  IMAD.MOV R8, RZ, RZ, -R5 ;  /* 0x000000ffff087224 */ /* 0x004fc800078e0a05 */
[----:B------:R-:W-:-:S04]  /*0170*/  IMAD R13, R8, R9, RZ ;  /* 0x00000009080d7224 */ /* 0x000fc800078e02ff */
[----:B------:R-:W-:-:S06]  /*0180*/  IMAD.HI.U32 R5, R5, R13, R4 ;  /* 0x0000000d05057227 */ /* 0x000fcc00078e0004 */
[----:B------:R-:W-:-:S04]  /*0190*/  IMAD.HI.U32 R5, R5, R6, RZ ;  /* 0x0000000605057227 */ /* 0x000fc800078e00ff */
[----:B------:R-:W-:-:S04]  /*01a0*/  IMAD.MOV R8, RZ, RZ, -R5 ;  /* 0x000000ffff087224 */ /* 0x000fc800078e0a05 */
[----:B------:R-:W-:-:S05]  /*01b0*/  IMAD R4, R9, R8, R6 ;  /* 0x0000000809047224 */ /* 0x000fca00078e0206 */
[----:B------:R-:W-:-:S13]  /*01c0*/  ISETP.GT.U32.AND P1, PT, R9, R4, PT ;  /* 0x000000040900720c */ /* 0x000fda0003f24070 */
[----:B------:R-:W-:Y:S02]  /*01d0*/  @!P1 IMAD.IADD R4, R4, 0x1, -R9 ;  /* 0x0000000104049824 */ /* 0x000fe400078e0a09 */
[----:B------:R-:W-:Y:S01]  /*01e0*/  @!P1 VIADD R5, R5, 0x1 ;  /* 0x0000000105059836 */ /* 0x000fe20000000000 */
[----:B------:R-:W-:Y:S02]  /*01f0*/  ISETP.NE.AND P1, PT, R7, RZ, PT ;  /* 0x000000ff0700720c */ /* 0x000fe40003f25270 */
[----:B------:R-:W-:-:S13]  /*0200*/  ISETP.GE.U32.AND P0, PT, R4, R9, PT ;  /* 0x000000090400720c */ /* 0x000fda0003f06070 */
[----:B------:R-:W-:-:S05]  /*0210*/  @P0 IADD3 R5, PT, PT, R5, 0x1, RZ ;  /* 0x0000000105050810 */ /* 0x000fca0007ffe0ff */
[----:B------:R-:W-:-:S04]  /*0220*/  IMAD.MOV.U32 R0, RZ, RZ, R5 ;  /* 0x000000ffff007224 */ /* 0x000fc800078e0005 */
[----:B------:R-:W-:Y:S01]  /*0230*/  @!P2 IMAD.MOV R0, RZ, RZ, -R0 ;  /* 0x000000ffff00a224 */ /* 0x000fe200078e0a00 */
[----:B------:R-:W-:-:S04]  /*0240*/  @!P1 LOP3.LUT R0, RZ, R7, RZ, 0x33, !PT ;  /* 0x00000007ff009212 */ /* 0x000fc800078e33ff */
[-C--:B------:R-:W-:Y:S01]  /*0250*/  IABS R4, R0.reuse ;  /* 0x0000000000047213 */ /* 0x080fe20000000000 */
[----:B------:R-:W-:-:S03]  /*0260*/  IMAD R8, R0, R0, RZ ;  /* 0x0000000000087224 */ /* 0x000fc600078e02ff */
[----:B------:R-:W0:Y:S02]  /*0270*/  I2F.RP R6, R4 ;  /* 0x0000000400067306 */ /* 0x000e240000209400 */
[-C--:B------:R-:W-:Y:S02]  /*0280*/  IABS R5, R8.reuse ;  /* 0x0000000800057213 */ /* 0x080fe40000000000 */
[----:B------:R-:W-:-:S04]  /*0290*/  IABS R17, R8 ;  /* 0x0000000800117213 */ /* 0x000fc80000000000 */
[----:B------:R-:W2:Y:S08]  /*02a0*/  I2F.RP R9, R5 ;  /* 0x0000000500097306 */ /* 0x000eb00000209400 */
[----:B0-----:R-:W0:Y:S08]  /*02b0*/  MUFU.RCP R6, R6 ;  /* 0x0000000600067308 */ /* 0x001e300000001000 */
[----:B--2---:R-:W-:Y:S01]  /*02c0*/  MUFU.RCP R9, R9 ;  /* 0x0000000900097308 */ /* 0x004fe20000001000 */
[----:B0-----:R-:W-:Y:S01]  /*02d0*/  VIADD R12, R6, 0xffffffe ;  /* 0x0ffffffe060c7836 */ /* 0x001fe20000000000 */
[----:B------:R-:W-:-:S06]  /*02e0*/  IABS R6, R0 ;  /* 0x0000000000067213 */ /* 0x000fcc0000000000 */
[----:B------:R0:W2:Y:S02]  /*02f0*/  F2I.FTZ.U32.TRUNC.NTZ R13, R12 ;  /* 0x0000000c000d7305 */ /* 0x0000a4000021f000 */
[----:B0-----:R-:W-:Y:S02]  /*0300*/  IMAD.MOV.U32 R12, RZ, RZ, RZ ;  /* 0x000000ffff0c7224 */ /* 0x001fe400078e00ff */
[----:B--2---:R-:W-:-:S04]  /*0310*/  IMAD.MOV R7, RZ, RZ, -R13 ;  /* 0x000000ffff077224 */ /* 0x004fc800078e0a0d */
[----:B------:R-:W-:-:S04]  /*0320*/  IMAD R7, R7, R4, RZ ;  /* 0x0000000407077224 */ /* 0x000fc800078e02ff */
[----:B------:R-:W-:Y:S01]  /*0330*/  IMAD.HI.U32 R12, R13, R7, R12 ;  /* 0x000000070d0c7227 */ /* 0x000fe200078e000c */
[----:B------:R-:W-:-:S03]  /*0340*/  MOV R13, R10 ;  /* 0x0000000a000d7202 */ /* 0x000fc60000000f00 */
[----:B------:R-:W-:Y:S02]  /*0350*/  IMAD.MOV R10, RZ, RZ, -R6 ;  /* 0x000000ffff0a7224 */ /* 0x000fe400078e0a06 */
[----:B------:R-:W-:-:S04]  /*0360*/  IMAD.HI.U32 R14, R12, R13, RZ ;  /* 0x0000000d0c0e7227 */ /* 0x000fc800078e00ff */
[----:B------:R-:W-:Y:S02]  /*0370*/  IMAD R15, R14, R10, R13 ;  /* 0x0000000a0e0f7224 */ /* 0x000fe400078e020d */
[----:B------:R-:W-:Y:S01]  /*0380*/  VIADD R6, R9, 0xffffffe ;  /* 0x0ffffffe09067836 */ /* 0x000fe20000000000 */
[----:B------:R-:W-:Y:S02]  /*0390*/  LOP3.LUT R9, RZ, R0, RZ, 0x33, !PT ;  /* 0x00000000ff097212 */ /* 0x000fe400078e33ff */
[----:B------:R-:W-:Y:S01]  /*03a0*/  ISETP.GT.U32.AND P1, PT, R4, R15, PT ;  /* 0x0000000f0400720c */ /* 0x000fe20003f24070 */
[----:B------:R0:W2:Y:S02]  /*03b0*/  F2I.FTZ.U32.TRUNC.NTZ R7, R6 ;  /* 0x0000000600077305 */ /* 0x0000a4000021f000 */
[----:B0-----:R-:W-:-:S10]  /*03c0*/  IMAD.MOV.U32 R6, RZ, RZ, RZ ;  /* 0x000000ffff067224 */ /* 0x001fd400078e00ff */
[----:B------:R-:W-:Y:S02]  /*03d0*/  @!P1 IMAD.IADD R15, R15, 0x1, -R4 ;  /* 0x000000010f0f9824 */ /* 0x000fe400078e0a04 */
[----:B------:R-:W-:Y:S02]  /*03e0*/  @!P1 VIADD R14, R14, 0x1 ;  /* 0x000000010e0e9836 */ /* 0x000fe40000000000 */
[----:B--2---:R-:W-:Y:S01]  /*03f0*/  IMAD.MOV R16, RZ, RZ, -R7 ;  /* 0x000000ffff107224 */ /* 0x004fe200078e0a07 */
[----:B------:R-:W-:Y:S02]  /*0400*/  ISETP.GE.U32.AND P0, PT, R15, R4, PT ;  /* 0x000000040f00720c */ /* 0x000fe40003f06070 */
[----:B------:R-:W-:-:S04]  /*0410*/  LOP3.LUT R15, R11, R0, RZ, 0x3c, !PT ;  /* 0x000000000b0f7212 */ /* 0x000fc800078e3cff */
[----:B------:R-:W-:Y:S01]  /*0420*/  ISETP.GE.AND P2, PT, R15, RZ, PT ;  /* 0x000000ff0f00720c */ /* 0x000fe20003f46270 */
[----:B------:R-:W-:-:S04]  /*0430*/  IMAD R15, R16, R5, RZ ;  /* 0x00000005100f7224 */ /* 0x000fc800078e02ff */
[----:B------:R-:W-:Y:S02]  /*0440*/  IMAD.HI.U32 R6, R7, R15, R6 ;  /* 0x0000000f07067227 */ /* 0x000fe400078e0006 */
[----:B------:R-:W-:Y:S02]  /*0450*/  @P0 IADD3 R14, PT, PT, R14, 0x1, RZ ;  /* 0x000000010e0e0810 */ /* 0x000fe40007ffe0ff */
[----:B------:R-:W-:Y:S02]  /*0460*/  ISETP.NE.AND P0, PT, R0, RZ, PT ;  /* 0x000000ff0000720c */ /* 0x000fe40003f05270 */
[----:B------:R-:W-:-:S04]  /*0470*/  IMAD.HI.U32 R7, R6, R13, RZ ;  /* 0x0000000d06077227 */ /* 0x000fc800078e00ff */
[----:B------:R-:W-:-:S05]  /*0480*/  @!P2 IMAD.MOV R14, RZ, RZ, -R14 ;  /* 0x000000ffff0ea224 */ /* 0x000fca00078e0a0e */
[----:B------:R-:W-:Y:S01]  /*0490*/  SEL R16, R9, R14, !P0 ;  /* 0x0000000e09107207 */ /* 0x000fe20004000000 */
[----:B------:R-:W-:-:S03]  /*04a0*/  IMAD.MOV R14, RZ, RZ, -R17 ;  /* 0x000000ffff0e7224 */ /* 0x000fc600078e0a11 */
[----:B------:R-:W-:Y:S01]  /*04b0*/  IABS R15, R16 ;  /* 0x00000010000f7213 */ /* 0x000fe20000000000 */
[----:B------:R-:W-:-:S04]  /*04c0*/  IMAD R6, R7, R14, R13 ;  /* 0x0000000e07067224 */ /* 0x000fc800078e020d */
[----:B------:R-:W-:Y:S01]  /*04d0*/  IMAD.HI.U32 R13, R12, R15, RZ ;  /* 0x0000000f0c0d7227 */ /* 0x000fe200078e00ff */
[----:B------:R-:W-:-:S03]  /*04e0*/  ISETP.GT.U32.AND P3, PT, R5, R6, PT ;  /* 0x000000060500720c */ /* 0x000fc60003f64070 */
[----:B------:R-:W-:Y:S02]  /*04f0*/  IMAD R13, R13, R10, R15 ;  /* 0x0000000a0d0d7224 */ /* 0x000fe400078e020f */
[----:B------:R-:W0:Y:S03]  /*0500*/  LDC.64 R14, c[0x0][0x390] ;  /* 0x0000e400ff0e7b82 */ /* 0x000e260000000a00 */
[----:B------:R-:W-:-:S05]  /*0510*/  ISETP.GT.U32.AND P1, PT, R4, R13, PT ;  /* 0x0000000d0400720c */ /* 0x000fca0003f24070 */
[----:B------:R-:W-:Y:S01]  /*0520*/  @!P3 IMAD.IADD R6, R6, 0x1, -R5 ;  /* 0x000000010606b824 */ /* 0x000fe200078e0a05 */
[----:B------:R-:W-:Y:S02]  /*0530*/  @!P3 IADD3 R7, PT, PT, R7, 0x1, RZ ;  /* 0x000000010707b810 */ /* 0x000fe40007ffe0ff */
[----:B------:R-:W-:Y:S02]  /*0540*/  ISETP.NE.AND P3, PT, R8, RZ, PT ;  /* 0x000000ff0800720c */ /* 0x000fe40003f65270 */
[----:B------:R-:W-:Y:S02]  /*0550*/  ISETP.GE.U32.AND P4, PT, R6, R5, PT ;  /* 0x000000050600720c */ /* 0x000fe40003f86070 */
[----:B------:R-:W-:Y:S01]  /*0560*/  LOP3.LUT R5, R11, R8, RZ, 0x3c, !PT ;  /* 0x000000080b057212 */ /* 0x000fe200078e3cff */
[----:B------:R-:W-:-:S03]  /*0570*/  @!P1 IMAD.IADD R13, R13, 0x1, -R4 ;  /* 0x000000010d0d9824 */ /* 0x000fc600078e0a04 */
[----:B------:R-:W-:Y:S02]  /*0580*/  ISETP.GE.AND P1, PT, R5, RZ, PT ;  /* 0x000000ff0500720c */ /* 0x000fe40003f26270 */
[----:B------:R-:W-:-:S05]  /*0590*/  ISETP.GT.U32.AND P2, PT, R4, R13, PT ;  /* 0x0000000d0400720c */ /* 0x000fca0003f44070 */
[----:B------:R-:W-:Y:S01]  /*05a0*/  @P4 VIADD R7, R7, 0x1 ;  /* 0x0000000107074836 */ /* 0x000fe20000000000 */
[----:B------:R-:W-:Y:S01]  /*05b0*/  ISETP.GE.AND P4, PT, R16, RZ, PT ;  /* 0x000000ff1000720c */ /* 0x000fe20003f86270 */
[----:B------:R-:W-:-:S04]  /*05c0*/  IMAD.MOV R16, RZ, RZ, -R16 ;  /* 0x000000ffff107224 */ /* 0x000fc800078e0a10 */
[----:B------:R-:W-:Y:S01]  /*05d0*/  @!P1 IMAD.MOV R7, RZ, RZ, -R7 ;  /* 0x000000ffff079224 */ /* 0x000fe200078e0a07 */
[----:B------:R-:W-:Y:S01]  /*05e0*/  @!P3 LOP3.LUT R7, RZ, R8, RZ, 0x33, !PT ;  /* 0x00000008ff07b212 */ /* 0x000fe200078e33ff */
[----:B------:R-:W-:Y:S02]  /*05f0*/  @!P2 IMAD.IADD R13, R13, 0x1, -R4 ;  /* 0x000000010d0da824 */ /* 0x000fe400078e0a04 */
[----:B------:R-:W-:Y:S02]  /*0600*/  IMAD R4, R2, R2, RZ ;  /* 0x0000000202047224 */ /* 0x000fe400078e02ff */
[----:B------:R-:W-:Y:S02]  /*0610*/  IMAD R11, R0, R16, R11 ;  /* 0x00000010000b7224 */ /* 0x000fe400078e020b */
[----:B------:R-:W-:Y:S01]  /*0620*/  @!P4 IADD3 R13, PT, PT, -R13, RZ, RZ ;  /* 0x000000ff0d0dc210 */ /* 0x000fe20007ffe1ff */
[----:B------:R-:W-:-:S03]  /*0630*/  IMAD R5, R7, R4, RZ ;  /* 0x0000000407057224 */ /* 0x000fc600078e02ff */
[----:B------:R-:W-:Y:S01]  /*0640*/  SEL R6, R9, R13, !P0 ;  /* 0x0000000d09067207 */ /* 0x000fe20004000000 */
[----:B------:R-:W-:Y:S01]  /*0650*/  IMAD.SHL.U32 R13, R11, 0x2, RZ ;  /* 0x000000020b0d7824 */ /* 0x000fe200078e00ff */
[----:B------:R-:W-:Y:S01]  /*0660*/  ISETP.GE.AND P0, PT, R3, 0x1, PT ;  /* 0x000000010300780c */ /* 0x000fe20003f06270 */
[----:B0-----:R-:W-:-:S04]  /*0670*/  IMAD.WIDE R4, R5, 0x4, R14 ;  /* 0x0000000405047825 */ /* 0x001fc800078e020e */
[----:B------:R-:W-:-:S04]  /*0680*/  IMAD.SHL.U32 R10, R6, 0x2, RZ ;  /* 0x00000002060a7824 */ /* 0x000fc800078e00ff */
[----:B------:R-:W-:-:S04]  /*0690*/  IMAD R17, R10, R2, R13 ;  /* 0x000000020a117224 */ /* 0x000fc800078e020d */
[----:B------:R-:W-:-:S06]  /*06a0*/  IMAD.WIDE R16, R17, 0x4, R4 ;  /* 0x0000000411107825 */ /* 0x000fcc00078e0204 */
[----:B-1----:R0:W5:Y:S01]  /*06b0*/  LDG.E R16, desc[UR6][R16.64] ;  /* 0x0000000610107981 */ /* 0x002162000c1e1900 */
[----:B------:R-:W-:Y:S05]  /*06c0*/  @!P0 BRA `(.L_x_19) ;  /* 0x0000000400808947 */ /* 0x000fea0003800000 */
[C---:B------:R-:W-:Y:S01]  /*06d0*/  LOP3.LUT R20, R3.reuse, 0xf, RZ, 0xc0, !PT ;  /* 0x0000000f03147812 */ /* 0x040fe200078ec0ff */
[----:B------:R-:W-:Y:S01]  /*06e0*/  UMOV UR4, URZ ;  /* 0x000000ff00047c82 */ /* 0x000fe20008000000 */
[C---:B------:R-:W-:Y:S02]  /*06f0*/  LOP3.LUT R21, R3.reuse, 0x7, RZ, 0xc0, !PT ;  /* 0x0000000703157812 */ /* 0x040fe400078ec0ff */
[----:B------:R-:W-:Y:S01]  /*0700*/  LOP3.LUT R12, R3, 0x7ffffff0, RZ, 0xc0, !PT ;  /* 0x7ffffff0030c7812 */ /* 0x000fe200078ec0ff */
[----:B------:R-:W-:Y:S01]  /*0710*/  VIADD R8, R20, 0xffffffff ;  /* 0xffffffff14087836 */ /* 0x000fe20000000000 */
[----:B------:R-:W-:Y:S01]  /*0720*/  IADD3 R2, P2, PT, R4, 0x20, RZ ;  /* 0x0000002004027810 */ /* 0x000fe20007f5e0ff */
[----:B------:R-:W-:Y:S01]  /*0730*/  VIADD R9, R21, 0xffffffff ;  /* 0xffffffff15097836 */ /* 0x000fe20000000000 */
[----:B------:R-:W-:Y:S01]  /*0740*/  LOP3.LUT R15, R3, 0x3, RZ, 0xc0, !PT ;  /* 0x00000003030f7812 */ /* 0x000fe200078ec0ff */
[----:B------:R-:W-:Y:S01]  /*0750*/  IMAD.MOV R14, RZ, RZ, -R12 ;  /* 0x000000ffff0e7224 */ /* 0x000fe200078e0a0c */
[----:B------:R-:W-:-:S02]  /*0760*/  ISETP.GE.U32.AND P1, PT, R8, 0x7, PT ;  /* 0x000000070800780c */ /* 0x000fc40003f26070 */
[----:B------:R-:W-:Y:S02]  /*0770*/  ISETP.GE.U32.AND P0, PT, R9, 0x3, PT ;  /* 0x000000030900780c */ /* 0x000fe40003f06070 */
[----:B------:R-:W-:-:S11]  /*0780*/  IADD3.X R3, PT, PT, RZ, R5, RZ, P2, !PT ;  /* 0x00000005ff037210 */ /* 0x000fd600017fe4ff */
.L_x_25:
[----:B------:R-:W1:Y:S01]  /*0790*/  LDCU.64 UR8, c[0x0][0x388] ;  /* 0x00007100ff0877ac */ /* 0x000e620008000a00 */
[----:B------:R-:W-:Y:S02]  /*07a0*/  VIADD R8, R10, UR4 ;  /* 0x000000040a087c36 */ /* 0x000fe40008000000 */
[----:B------:R-:W-:Y:S01]  /*07b0*/  IMAD.MOV.U32 R18, RZ, RZ, RZ ;  /* 0x000000ffff127224 */ /* 0x000fe200078e00ff */
[----:B------:R-:W-:Y:S02]  /*07c0*/  UIADD3 UR4, UPT, UPT, UR4, 0x1, URZ ;  /* 0x0000000104047890 */ /* 0x000fe4000fffe0ff */
[----:B-1----:R-:W-:Y:S01]  /*07d0*/  UISETP.GE.U32.AND UP0, UPT, UR9, 0x10, UPT ;  /* 0x000000100900788c */ /* 0x002fe2000bf06070 */
[----:B0-----:R-:W-:Y:S01]  /*07e0*/  IMAD R17, R8, UR8, R13 ;  /* 0x0000000808117c24 */ /* 0x001fe2000f8e020d */
[----:B------:R-:W-:-:S07]  /*07f0*/  UISETP.NE.AND UP1, UPT, UR4, UR9, UPT ;  /* 0x000000090400728c */ /* 0x000fce000bf25270 */
[----:B------:R-:W-:Y:S05]  /*0800*/  BRA.U !UP0, `(.L_x_20) ;  /* 0x0000000108807547 */ /* 0x000fea000b800000 */
[----:B------:R-:W-:Y:S01]  /*0810*/  IMAD.MOV.U32 R19, RZ, RZ, R17 ;  /* 0x000000ffff137224 */ /* 0x000fe200078e0011 */
[----:B------:R-:W-:-:S07]  /*0820*/  MOV R18, R14 ;  /* 0x0000000e00127202 */ /* 0x000fce0000000f00 */
.L_x_21:
[----:B------:R-:W-:-:S05]  /*0830*/  IMAD.WIDE R8, R19, 0x4, R2 ;  /* 0x0000000413087825 */ /* 0x000fca00078e0202 */
[----:B------:R-:W2:Y:S04]  /*0840*/  LDG.E R23, desc[UR6][R8.64+-0x20] ;  /* 0xffffe00608177981 */ /* 0x000ea8000c1e1900 */
[----:B------:R-:W2:Y:S04]  /*0850*/  LDG.E R22, desc[UR6][R8.64+-0x1c] ;  /* 0xffffe40608167981 */ /* 0x000ea8000c1e1900 */
[----:B------:R-:W3:Y:S04]  /*0860*/  LDG.E R25, desc[UR6][R8.64+-0x18] ;  /* 0xffffe80608197981 */ /* 0x000ee8000c1e1900 */
[----:B------:R-:W3:Y:S04]  /*0870*/  LDG.E R24, desc[UR6][R8.64+-0x14] ;  /* 0xffffec0608187981 */ /* 0x000ee8000c1e1900 */
[----:B------:R-:W4:Y:S04]  /*0880*/  LDG.E R27, desc[UR6][R8.64] ;  /* 0x00000006081b7981 */ /* 0x000f28000c1e1900 */
[----:B------:R-:W4:Y:S01]  /*0890*/  LDG.E R26, desc[UR6][R8.64+0x1c] ;  /* 0x00001c06081a7981 */ /* 0x000f22000c1e1900 */
[----:B--2--5:R-:W-:-:S03]  /*08a0*/  FMNMX3 R22, R16, R23, R22, !PT ;  /* 0x0000001710167276 */ /* 0x024fc60007800016 */
[----:B------:R-:W2:Y:S04]  /*08b0*/  LDG.E R23, desc[UR6][R8.64+-0x10] ;  /* 0xfffff00608177981 */ /* 0x000ea8000c1e1900 */
[----:B------:R-:W2:Y:S01]  /*08c0*/  LDG.E R16, desc[UR6][R8.64+-0xc] ;  /* 0xfffff40608107981 */ /* 0x000ea2000c1e1900 */
[----:B---3--:R-:W-:-:S03]  /*08d0*/  FMNMX3 R22, R22, R25, R24, !PT ;  /* 0x0000001916167276 */ /* 0x008fc60007800018 */
[----:B------:R-:W3:Y:S04]  /*08e0*/  LDG.E R25, desc[UR6][R8.64+-0x8] ;  /* 0xfffff80608197981 */ /* 0x000ee8000c1e1900 */
[----:B------:R-:W3:Y:S01]  /*08f0*/  LDG.E R24, desc[UR6][R8.64+-0x4] ;  /* 0xfffffc0608187981 */ /* 0x000ee2000c1e1900 */
[----:B--2---:R-:W-:-:S03]  /*0900*/  FMNMX3 R16, R22, R23, R16, !PT ;  /* 0x0000001716107276 */ /* 0x004fc60007800010 */
[----:B------:R-:W4:Y:S04]  /*0910*/  LDG.E R22, desc[UR6][R8.64+0x4] ;  /* 0x0000040608167981 */ /* 0x000f28000c1e1900 */
[----:B------:R-:W2:Y:S01]  /*0920*/  LDG.E R23, desc[UR6][R8.64+0x8] ;  /* 0x0000080608177981 */ /* 0x000ea2000c1e1900 */
[----:B---3--:R-:W-:-:S03]  /*0930*/  FMNMX3 R24, R16, R25, R24, !PT ;  /* 0x0000001910187276 */ /* 0x008fc60007800018 */
[----:B------:R-:W2:Y:S04]  /*0940*/  LDG.E R16, desc[UR6][R8.64+0xc] ;  /* 0x00000c0608107981 */ /* 0x000ea8000c1e1900 */
[----:B------:R-:W3:Y:S01]  /*0950*/  LDG.E R25, desc[UR6][R8.64+0x10] ;  /* 0x0000100608197981 */ /* 0x000ee2000c1e1900 */
[----:B------:R-:W-:Y:S01]  /*0960*/  VIADD R18, R18, 0x10 ;  /* 0x0000001012127836 */ /* 0x000fe20000000000 */
[----:B----4-:R-:W-:Y:S02]  /*0970*/  FMNMX3 R22, R24, R27, R22, !PT ;  /* 0x0000001b18167276 */ /* 0x010fe40007800016 */
[----:B------:R-:W3:Y:S04]  /*0980*/  LDG.E R24, desc[UR6][R8.64+0x14] ;  /* 0x0000140608187981 */ /* 0x000ee8000c1e1900 */
[----:B------:R-:W4:Y:S01]  /*0990*/  LDG.E R27, desc[UR6][R8.64+0x18] ;  /* 0x00001806081b7981 */ /* 0x000f22000c1e1900 */
[----:B------:R-:W-:-:S02]  /*09a0*/  ISETP.NE.AND P2, PT, R18, RZ, PT ;  /* 0x000000ff1200720c */ /* 0x000fc40003f45270 */
[----:B--2---:R-:W-:Y:S01]  /*09b0*/  FMNMX3 R16, R22, R23, R16, !PT ;  /* 0x0000001716107276 */ /* 0x004fe20007800010 */
[----:B------:R-:W-:-:S03]  /*09c0*/  VIADD R19, R19, 0x10 ;  /* 0x0000001013137836 */ /* 0x000fc60000000000 */
[----:B---3--:R-:W-:-:S04]  /*09d0*/  FMNMX3 R16, R16, R25, R24, !PT ;  /* 0x0000001910107276 */ /* 0x008fc80007800018 */
[----:B----4-:R-:W-:-:S03]  /*09e0*/  FMNMX3 R16, R16, R27, R26, !PT ;  /* 0x0000001b10107276 */ /* 0x010fc6000780001a */
[----:B------:R-:W-:Y:S05]  /*09f0*/  @P2 BRA `(.L_x_21) ;  /* 0xfffffffc008c2947 */ /* 0x000fea000383ffff */
[----:B------:R-:W-:-:S07]  /*0a00*/  IMAD.MOV.U32 R18, RZ, RZ, R12 ;  /* 0x000000ffff127224 */ /* 0x000fce00078e000c */
.L_x_20:
[----:B------:R-:W-:-:S13]  /*0a10*/  ISETP.NE.AND P2, PT, R20, RZ, PT ;  /* 0x000000ff1400720c */ /* 0x000fda0003f45270 */
[----:B------:R-:W-:Y:S05]  /*0a20*/  @!P2 BRA `(.L_x_22) ;  /* 0x0000000000a4a947 */ /* 0x000fea0003800000 */
[----:B------:R-:W-:Y:S01]  /*0a30*/  ISETP.NE.AND P2, PT, R21, RZ, PT ;  /* 0x000000ff1500720c */ /* 0x000fe20003f45270 */
[----:B------:R-:W-:-:S12]  /*0a40*/  @!P1 BRA `(.L_x_23) ;  /* 0x00000000003c9947 */ /* 0x000fd80003800000 */
[----:B------:R-:W-:-:S04]  /*0a50*/  IMAD.IADD R9, R17, 0x1, R18 ;  /* 0x0000000111097824 */ /* 0x000fc800078e0212 */
        /* <DEDUP_REMOVED lines=10> */
[----:B---3--:R-:W-:Y:S02]  /*0b00*/  FMNMX3 R19, R19, R24, R23, !PT ;  /* 0x0000001813137276 */ /* 0x008fe40007800017 */
[----:B------:R-:W-:Y:S02]  /*0b10*/  IADD3 R18, PT, PT, R18, 0x8, RZ ;  /* 0x0000000812127810 */ /* 0x000fe40007ffe0ff */
[----:B--2---:R-:W-:-:S04]  /*0b20*/  FMNMX3 R16, R19, R16, R22, !PT ;  /* 0x0000001013107276 */ /* 0x004fc80007800016 */
[----:B----4-:R-:W-:-:S07]  /*0b30*/  FMNMX3 R16, R16, R25, R26, !PT ;  /* 0x0000001910107276 */ /* 0x010fce000780001a */
.L_x_23:
        /* <DEDUP_REMOVED lines=8> */
[----:B------:R-:W3:Y:S01]  /*0bc0*/  LDG.E R24, desc[UR6][R8.64+0xc] ;  /* 0x00000c0608187981 */ /* 0x000ee2000c1e1900 */
[----:B------:R-:W-:Y:S01]  /*0bd0*/  VIADD R18, R18, 0x4 ;  /* 0x0000000412127836 */ /* 0x000fe20000000000 */
[----:B--2--5:R-:W-:-:S04]  /*0be0*/  FMNMX3 R16, R16, R19, R22, !PT ;  /* 0x0000001310107276 */ /* 0x024fc80007800016 */
[----:B---3--:R-:W-:-:S07]  /*0bf0*/  FMNMX3 R16, R16, R23, R24, !PT ;  /* 0x0000001710107276 */ /* 0x008fce0007800018 */
.L_x_24:
[----:B------:R-:W-:Y:S05]  /*0c00*/  @!P2 BRA `(.L_x_22) ;  /* 0x00000000002ca947 */ /* 0x000fea0003800000 */
[----:B------:R-:W-:-:S04]  /*0c10*/  IMAD.IADD R9, R17, 0x1, R18 ;  /* 0x0000000111097824 */ /* 0x000fc800078e0212 */
[----:B------:R-:W-:-:S05]  /*0c20*/  IMAD.WIDE R8, R9, 0x4, R4 ;  /* 0x0000000409087825 */ /* 0x000fca00078e0204 */
[----:B------:R-:W2:Y:S01]  /*0c30*/  LDG.E R17, desc[UR6][R8.64] ;  /* 0x0000000608117981 */ /* 0x000ea2000c1e1900 */
[----:B------:R-:W-:Y:S02]  /*0c40*/  ISETP.NE.AND P2, PT, R15, 0x1, PT ;  /* 0x000000010f00780c */ /* 0x000fe40003f45270 */
[----:B--2--5:R-:W-:-:S11]  /*0c50*/  FMNMX R16, R16, R17, !PT ;  /* 0x0000001110107209 */ /* 0x024fd60007800000 */
[----:B------:R-:W-:Y:S05]  /*0c60*/  @!P2 BRA `(.L_x_22) ;  /* 0x000000000014a947 */ /* 0x000fea0003800000 */
[----:B------:R-:W-:Y:S01]  /*0c70*/  ISETP.NE.AND P2, PT, R15, 0x2, PT ;  /* 0x000000020f00780c */ /* 0x000fe20003f45270 */
[----:B------:R-:W2:-:S12]  /*0c80*/  LDG.E R17, desc[UR6][R8.64+0x4] ;  /* 0x0000040608117981 */ /* 0x000e98000c1e1900 */
[----:B------:R-:W3:Y:S01]  /*0c90*/  @P2 LDG.E R19, desc[UR6][R8.64+0x8] ;  /* 0x0000080608132981 */ /* 0x000ee2000c1e1900 */
[----:B--2---:R-:W-:-:S04]  /*0ca0*/  FMNMX R16, R16, R17, !PT ;  /* 0x0000001110107209 */ /* 0x004fc80007800000 */
[----:B---3--:R-:W-:-:S07]  /*0cb0*/  @P2 FMNMX R16, R16, R19, !PT ;  /* 0x0000001310102209 */ /* 0x008fce0007800000 */
.L_x_22:
[----:B------:R-:W-:Y:S05]  /*0cc0*/  BRA.U UP1, `(.L_x_25) ;  /* 0xfffffff901b07547 */ /* 0x000fea000b83ffff */
.L_x_19:
[----:B------:R-:W1:Y:S01]  /*0cd0*/  LDC.64 R2, c[0x0][0x398] ;  /* 0x0000e600ff027b82 */ /* 0x000e620000000a00 */
[----:B------:R-:W-:-:S04]  /*0ce0*/  IMAD R6, R0, R7, R6 ;  /* 0x0000000700067224 */ /* 0x000fc800078e0206 */
[----:B------:R-:W-:-:S04]  /*0cf0*/  IMAD R11, R0, R6, R11 ;  /* 0x00000006000b7224 */ /* 0x000fc800078e020b */
[----:B-1----:R-:W-:-:S05]  /*0d00*/  IMAD.WIDE R2, R11, 0x4, R2 ;  /* 0x000000040b027825 */ /* 0x002fca00078e0202 */
[----:B-----5:R-:W-:Y:S01]  /*0d10*/  STG.E desc[UR6][R2.64], R16 ;  /* 0x0000001002007986 */ /* 0x020fe2000c101906 */
[----:B------:R-:W-:Y:S05]  /*0d20*/  EXIT ;  /* 0x000000000000794d */ /* 0x000fea0003800000 */
.L_x_26:
        /* <DEDUP_REMOVED lines=13> */
.L_x_66:


//--------------------- .text._Z11relu_kerneliiiPf --------------------------
	.section	.text._Z11relu_kerneliiiPf,"ax",@progbits
	.align	128
        .global         _Z11relu_kerneliiiPf
        .type           _Z11relu_kerneliiiPf,@function
        .size           _Z11relu_kerneliiiPf,(.L_x_67 - _Z11relu_kerneliiiPf)
        .other          _Z11relu_kerneliiiPf,@"STO_CUDA_ENTRY STV_DEFAULT"
_Z11relu_kerneliiiPf:
.text._Z11relu_kerneliiiPf:
        /* <DEDUP_REMOVED lines=11> */
[----:B------:R-:W2:Y:S01]  /*00b0*/  LDC R7, c[0x0][0x384] ;  /* 0x0000e100ff077b82 */ /* 0x000ea20000000800 */
[----:B0-----:R-:W-:-:S04]  /*00c0*/  IABS R2, R0 ;  /* 0x0000000000027213 */ /* 0x001fc80000000000 */
[----:B------:R-:W0:Y:S01]  /*00d0*/  I2F.RP R3, R2 ;  /* 0x0000000200037306 */ /* 0x000e220000209400 */
[-C--:B--2---:R-:W-:Y:S01]  /*00e0*/  IABS R6, R7.reuse ;  /* 0x0000000700067213 */ /* 0x084fe20000000000 */
[----:B------:R-:W-:-:S06]  /*00f0*/  IMAD R4, R0, R7, RZ ;  /* 0x0000000700047224 */ /* 0x000fcc00078e02ff */
[----:B------:R-:W2:Y:S08]  /*0100*/  I2F.RP R14, R6 ;  /* 0x00000006000e7306 */ /* 0x000eb00000209400 */
[----:B0-----:R-:W0:Y:S08]  /*0110*/  MUFU.RCP R3, R3 ;  /* 0x0000000300037308 */ /* 0x001e300000001000 */
[----:B--2---:R-:W2:Y:S01]  /*0120*/  MUFU.RCP R14, R14 ;  /* 0x0000000e000e7308 */ /* 0x004ea20000001000 */
[----:B0-----:R-:W-:-:S07]  /*0130*/  VIADD R8, R3, 0xffffffe ;  /* 0x0ffffffe03087836 */ /* 0x001fce0000000000 */
[----:B------:R0:W3:Y:S01]  /*0140*/  F2I.FTZ.U32.TRUNC.NTZ R9, R8 ;  /* 0x0000000800097305 */ /* 0x0000e2000021f000 */
[----:B--2---:R-:W-:Y:S02]  /*0150*/  IADD3 R3, PT, PT, R14, 0xffffffe, RZ ;  /* 0x0ffffffe0e037810 */ /* 0x004fe40007ffe0ff */
[----:B------:R-:W-:Y:S01]  /*0160*/  IABS R14, R4 ;  /* 0x00000004000e7213 */ /* 0x000fe20000000000 */
[----:B0-----:R-:W-:-:S04]  /*0170*/  HFMA2 R8, -RZ, RZ, 0, 0 ;  /* 0x00000000ff087431 */ /* 0x001fc800000001ff */
[----:B------:R-:W-:Y:S01]  /*0180*/  F2I.FTZ.U32.TRUNC.NTZ R3, R3 ;  /* 0x0000000300037305 */ /* 0x000fe2000021f000 */
[----:B---3--:R-:W-:-:S04]  /*0190*/  IMAD.MOV R11, RZ, RZ, -R9 ;  /* 0x000000ffff0b7224 */ /* 0x008fc800078e0a09 */
[----:B------:R-:W-:-:S04]  /*01a0*/  IMAD R11, R11, R2, RZ ;  /* 0x000000020b0b7224 */ /* 0x000fc800078e02ff */
[----:B------:R-:W-:Y:S01]  /*01b0*/  IMAD.HI.U32 R10, R9, R11, R8 ;  /* 0x0000000b090a7227 */ /* 0x000fe200078e0008 */
[----:B------:R-:W-:-:S03]  /*01c0*/  IABS R8, R4 ;  /* 0x0000000400087213 */ /* 0x000fc60000000000 */
[----:B------:R-:W-:Y:S02]  /*01d0*/  IMAD.MOV.U32 R9, RZ, RZ, R12 ;  /* 0x000000ffff097224 */ /* 0x000fe400078e000c */
[----:B------:R-:W0:Y:S02]  /*01e0*/  I2F.RP R12, R8 ;  /* 0x00000008000c7306 */ /* 0x000e240000209400 */
[----:B------:R-:W-:-:S04]  /*01f0*/  IMAD.HI.U32 R13, R10, R9, RZ ;  /* 0x000000090a0d7227 */ /* 0x000fc800078e00ff */
[----:B------:R-:W-:-:S04]  /*0200*/  IMAD.MOV R11, RZ, RZ, -R13 ;  /* 0x000000ffff0b7224 */ /* 0x000fc800078e0a0d */
[----:B------:R-:W-:-:S05]  /*0210*/  IMAD R11, R2, R11, R9 ;  /* 0x0000000b020b7224 */ /* 0x000fca00078e0209 */
[----:B------:R-:W-:Y:S01]  /*0220*/  ISETP.GT.U32.AND P1, PT, R2, R11, PT ;  /* 0x0000000b0200720c */ /* 0x000fe20003f24070 */
[----:B0-----:R-:W0:-:S12]  /*0230*/  MUFU.RCP R12, R12 ;  /* 0x0000000c000c7308 */ /* 0x001e180000001000 */
[----:B------:R-:W-:Y:S01]  /*0240*/  @!P1 IMAD.IADD R11, R11, 0x1, -R2 ;  /* 0x000000010b0b9824 */ /* 0x000fe200078e0a02 */
[----:B------:R-:W-:Y:S02]  /*0250*/  @!P1 IADD3 R13, PT, PT, R13, 0x1, RZ ;  /* 0x000000010d0d9810 */ /* 0x000fe40007ffe0ff */
[----:B------:R-:W-:Y:S02]  /*0260*/  ISETP.NE.AND P1, PT, R0, RZ, PT ;  /* 0x000000ff0000720c */ /* 0x000fe40003f25270 */
[----:B------:R-:W-:Y:S01]  /*0270*/  ISETP.GE.U32.AND P0, PT, R11, R2, PT ;  /* 0x000000020b00720c */ /* 0x000fe20003f06070 */
[----:B0-----:R-:W-:Y:S01]  /*0280*/  VIADD R10, R12, 0xffffffe ;  /* 0x0ffffffe0c0a7836 */ /* 0x001fe20000000000 */
[----:B------:R-:W-:-:S03]  /*0290*/  LOP3.LUT R2, R5, R0, RZ, 0x3c, !PT ;  /* 0x0000000005027212 */ /* 0x000fc600078e3cff */
[----:B------:R-:W0:Y:S01]  /*02a0*/  F2I.FTZ.U32.TRUNC.NTZ R11, R10 ;  /* 0x0000000a000b7305 */ /* 0x000e22000021f000 */
[----:B------:R-:W-:Y:S01]  /*02b0*/  ISETP.GE.AND P2, PT, R2, RZ, PT ;  /* 0x000000ff0200720c */ /* 0x000fe20003f46270 */
[----:B------:R-:W-:-:S06]  /*02c0*/  IMAD.MOV R2, RZ, RZ, -R3 ;  /* 0x000000ffff027224 */ /* 0x000fcc00078e0a03 */
[----:B------:R-:W-:-:S05]  /*02d0*/  @P0 VIADD R13, R13, 0x1 ;  /* 0x000000010d0d0836 */ /* 0x000fca0000000000 */
[----:B------:R-:W-:Y:S01]  /*02e0*/  MOV R12, R13 ;  /* 0x0000000d000c7202 */ /* 0x000fe20000000f00 */
[----:B------:R-:W-:Y:S01]  /*02f0*/  IMAD.MOV.U32 R13, RZ, RZ, R2 ;  /* 0x000000ffff0d7224 */ /* 0x000fe200078e0002 */
[----:B0-----:R-:W-:Y:S01]  /*0300*/  IADD3 R15, PT, PT, RZ, -R11, RZ ;  /* 0x8000000bff0f7210 */ /* 0x001fe20007ffe0ff */
[----:B------:R-:W-:Y:S02]  /*0310*/  IMAD.MOV.U32 R2, RZ, RZ, RZ ;  /* 0x000000ffff027224 */ /* 0x000fe400078e00ff */
[----:B------:R-:W-:Y:S01]  /*0320*/  @!P2 IMAD.MOV R12, RZ, RZ, -R12 ;  /* 0x000000ffff0ca224 */ /* 0x000fe200078e0a0c */
[----:B------:R-:W-:Y:S01]  /*0330*/  @!P1 LOP3.LUT R12, RZ, R0, RZ, 0x33, !PT ;  /* 0x00000000ff0c9212 */ /* 0x000fe200078e33ff */
[----:B------:R-:W-:-:S03]  /*0340*/  IMAD R13, R13, R6, RZ ;  /* 0x000000060d0d7224 */ /* 0x000fc600078e02ff */
[----:B------:R-:W-:Y:S01]  /*0350*/  IABS R10, R12 ;  /* 0x0000000c000a7213 */ /* 0x000fe20000000000 */
[----:B------:R-:W-:-:S03]  /*0360*/  IMAD.HI.U32 R2, R3, R13, R2 ;  /* 0x0000000d03027227 */ /* 0x000fc600078e0002 */
[----:B------:R-:W-:Y:S01]  /*0370*/  MOV R13, R10 ;  /* 0x0000000a000d7202 */ /* 0x000fe20000000f00 */
[----:B------:R-:W-:Y:S02]  /*0380*/  IMAD R3, R15, R8, RZ ;  /* 0x000000080f037224 */ /* 0x000fe400078e02ff */
[----:B------:R-:W-:Y:S02]  /*0390*/  IMAD.MOV.U32 R10, RZ, RZ, RZ ;  /* 0x000000ffff0a7224 */ /* 0x000fe400078e00ff */
[----:B------:R-:W-:-:S04]  /*03a0*/  IMAD.HI.U32 R2, R2, R13, RZ ;  /* 0x0000000d02027227 */ /* 0x000fc800078e00ff */
[----:B------:R-:W-:Y:S01]  /*03b0*/  IMAD.HI.U32 R10, R11, R3, R10 ;  /* 0x000000030b0a7227 */ /* 0x000fe200078e000a */
[----:B------:R-:W-:-:S03]  /*03c0*/  IADD3 R3, PT, PT, RZ, -R14, RZ ;  /* 0x8000000eff037210 */ /* 0x000fc60007ffe0ff */
[----:B------:R-:W-:Y:S02]  /*03d0*/  IMAD.MOV R2, RZ, RZ, -R2 ;  /* 0x000000ffff027224 */ /* 0x000fe400078e0a02 */
[----:B------:R-:W-:-:S04]  /*03e0*/  IMAD.HI.U32 R10, R10, R9, RZ ;  /* 0x000000090a0a7227 */ /* 0x000fc800078e00ff */
[----:B------:R-:W-:Y:S02]  /*03f0*/  IMAD R9, R10, R3, R9 ;  /* 0x000000030a097224 */ /* 0x000fe400078e0209 */
[----:B------:R-:W-:Y:S01]  /*0400*/  IMAD R11, R6, R2, R13 ;  /* 0x00000002060b7224 */ /* 0x000fe200078e020d */
[----:B------:R-:W-:Y:S02]  /*0410*/  LOP3.LUT R2, R5, R4, RZ, 0x3c, !PT ;  /* 0x0000000405027212 */ /* 0x000fe400078e3cff */
[----:B------:R-:W-:Y:S02]  /*0420*/  ISETP.GT.U32.AND P0, PT, R8, R9, PT ;  /* 0x000000090800720c */ /* 0x000fe40003f04070 */
[----:B------:R-:W-:Y:S02]  /*0430*/  ISETP.GT.U32.AND P1, PT, R6, R11, PT ;  /* 0x0000000b0600720c */ /* 0x000fe40003f24070 */
[----:B------:R-:W-:Y:S02]  /*0440*/  ISETP.GE.AND P2, PT, R2, RZ, PT ;  /* 0x000000ff0200720c */ /* 0x000fe40003f46270 */
[----:B------:R-:W0:Y:S07]  /*0450*/  LDC.64 R2, c[0x0][0x390] ;  /* 0x0000e400ff027b82 */ /* 0x000e2e0000000a00 */
[----:B------:R-:W-:-:S02]  /*0460*/  @!P0 IADD3 R9, PT, PT, R9, -R8, RZ ;  /* 0x8000000809098210 */ /* 0x000fc40007ffe0ff */
[----:B------:R-:W-:Y:S01]  /*0470*/  @!P1 IMAD.IADD R11, R11, 0x1, -R6 ;  /* 0x000000010b0b9824 */ /* 0x000fe200078e0a06 */
[----:B------:R-:W-:Y:S02]  /*0480*/  @!P0 IADD3 R10, PT, PT, R10, 0x1, RZ ;  /* 0x000000010a0a8810 */ /* 0x000fe40007ffe0ff */
[----:B------:R-:W-:Y:S02]  /*0490*/  ISETP.GE.U32.AND P4, PT, R9, R8, PT ;  /* 0x000000080900720c */ /* 0x000fe40003f86070 */
[----:B------:R-:W-:Y:S02]  /*04a0*/  ISETP.GT.U32.AND P3, PT, R6, R11, PT ;  /* 0x0000000b0600720c */ /* 0x000fe40003f64070 */
[----:B------:R-:W-:Y:S01]  /*04b0*/  ISETP.GE.AND P1, PT, R12, RZ, PT ;  /* 0x000000ff0c00720c */ /* 0x000fe20003f26270 */
[----:B------:R-:W-:Y:S01]  /*04c0*/  IMAD.MOV R12, RZ, RZ, -R12 ;  /* 0x000000ffff0c7224 */ /* 0x000fe200078e0a0c */
[----:B------:R-:W-:-:S03]  /*04d0*/  ISETP.NE.AND P0, PT, R4, RZ, PT ;  /* 0x000000ff0400720c */ /* 0x000fc60003f05270 */
[----:B------:R-:W-:-:S04]  /*04e0*/  IMAD R5, R0, R12, R5 ;  /* 0x0000000c00057224 */ /* 0x000fc800078e0205 */
[----:B------:R-:W-:Y:S01]  /*04f0*/  @P4 VIADD R10, R10, 0x1 ;  /* 0x000000010a0a4836 */ /* 0x000fe20000000000 */
[----:B------:R-:W-:Y:S02]  /*0500*/  ISETP.NE.AND P4, PT, R7, RZ, PT ;  /* 0x000000ff0700720c */ /* 0x000fe40003f85270 */
[----:B------:R-:W-:Y:S01]  /*0510*/  @!P3 IADD3 R11, PT, PT, R11, -R6, RZ ;  /* 0x800000060b0bb210 */ /* 0x000fe20007ffe0ff */
[----:B------:R-:W-:Y:S02]  /*0520*/  @!P2 IMAD.MOV R10, RZ, RZ, -R10 ;  /* 0x000000ffff0aa224 */ /* 0x000fe400078e0a0a */
[----:B------:R-:W-:Y:S02]  /*0530*/  @!P0 LOP3.LUT R10, RZ, R4, RZ, 0x33, !PT ;  /* 0x00000004ff0a8212 */ /* 0x000fe400078e33ff */
[----:B------:R-:W-:-:S06]  /*0540*/  @!P1 IADD3 R11, PT, PT, -R11, RZ, RZ ;  /* 0x000000ff0b0b9210 */ /* 0x000fcc0007ffe1ff */
[----:B------:R-:W-:-:S05]  /*0550*/  @!P4 LOP3.LUT R11, RZ, R7, RZ, 0x33, !PT ;  /* 0x00000007ff0bc212 */ /* 0x000fca00078e33ff */
[----:B------:R-:W-:-:S05]  /*0560*/  IMAD R0, R11, R0, R10 ;  /* 0x000000000b007224 */ /* 0x000fca00078e020a */
[----:B------:R-:W-:-:S05]  /*0570*/  IADD3 R5, PT, PT, R5, R0, RZ ;  /* 0x0000000005057210 */ /* 0x000fca0007ffe0ff */
[----:B0-----:R-:W-:-:S05]  /*0580*/  IMAD.WIDE R2, R5, 0x4, R2 ;  /* 0x0000000405027825 */ /* 0x001fca00078e0202 */
[----:B-1----:R-:W2:Y:S02]  /*0590*/  LDG.E R0, desc[UR4][R2.64] ;  /* 0x0000000402007981 */ /* 0x002ea4000c1e1900 */
[----:B--2---:R-:W-:-:S05]  /*05a0*/  FMNMX R5, RZ, R0, !PT ;  /* 0x00000000ff057209 */ /* 0x004fca0007800000 */
[----:B------:R-:W-:Y:S01]  /*05b0*/  STG.E desc[UR4][R2.64], R5 ;  /* 0x0000000502007986 */ /* 0x000fe2000c101904 */
[----:B------:R-:W-:Y:S05]  /*05c0*/  EXIT ;  /* 0x000000000000794d */ /* 0x000fea0003800000 */
.L_x_27:
        /* <DEDUP_REMOVED lines=11> */
.L_x_67:


//--------------------- .text._Z11convKernel2iiiiiiiPfS_S_S_ --------------------------
	.section	.text._Z11convKernel2iiiiiiiPfS_S_S_,"ax",@progbits
	.align	128
        .global         _Z11convKernel2iiiiiiiPfS_S_S_
        .type           _Z11convKernel2iiiiiiiPfS_S_S_,@function
        .size           _Z11convKernel2iiiiiiiPfS_S_S_,(.L_x_68 - _Z11convKernel2iiiiiiiPfS_S_S_)
        .other          _Z11convKernel2iiiiiiiPfS_S_S_,@"STO_CUDA_ENTRY STV_DEFAULT"
_Z11convKernel2iiiiiiiPfS_S_S_:
.text._Z11convKernel2iiiiiiiPfS_S_S_:
        /* <DEDUP_REMOVED lines=8> */
[----:B------:R-:W0:Y:S01]  /*0080*/  LDCU UR21, c[0x0][0x394] ;  /* 0x00007280ff1577ac */ /* 0x000e220008000800 */
[----:B------:R-:W1:Y:S01]  /*0090*/  LDC R3, c[0x0][0x388] ;  /* 0x0000e200ff037b82 */ /* 0x000e620000000800 */
[----:B------:R-:W-:Y:S01]  /*00a0*/  IABS R12, R4 ;  /* 0x00000004000c7213 */ /* 0x000fe20000000000 */
[----:B------:R-:W0:Y:S01]  /*00b0*/  LDCU UR8, c[0x0][0x398] ;  /* 0x00007300ff0877ac */ /* 0x000e220008000800 */
[----:B------:R-:W2:Y:S01]  /*00c0*/  LDCU.64 UR16, c[0x0][0x358] ;  /* 0x00006b00ff1077ac */ /* 0x000ea20008000a00 */
[----:B------:R-:W3:Y:S01]  /*00d0*/  LDCU UR9, c[0x0][0x38c] ;  /* 0x00007180ff0977ac */ /* 0x000ee20008000800 */
[----:B------:R-:W4:Y:S01]  /*00e0*/  LDCU UR10, c[0x0][0x390] ;  /* 0x00007200ff0a77ac */ /* 0x000f220008000800 */
[----:B0-----:R-:W-:Y:S01]  /*00f0*/  UIADD3 UR4, UPT, UPT, UR21, -UR8, URZ ;  /* 0x8000000815047290 */ /* 0x001fe2000fffe0ff */
[----:B-1----:R-:W-:-:S03]  /*0100*/  IABS R0, R3 ;  /* 0x0000000300007213 */ /* 0x002fc60000000000 */
[----:B------:R-:W-:Y:S02]  /*0110*/  UIADD3 UR11, UPT, UPT, UR4, 0x1, URZ ;  /* 0x00000001040b7890 */ /* 0x000fe4000fffe0ff */
[----:B------:R-:W-:Y:S02]  /*0120*/  UIMAD UR7, UR4, UR4, UR4 ;  /* 0x00000004040772a4 */ /* 0x000fe4000f8e0204 */
[----:B------:R-:W-:Y:S01]  /*0130*/  IMAD R7, R3, UR4, R3 ;  /* 0x0000000403077c24 */ /* 0x000fe2000f8e0203 */
[----:B------:R-:W-:Y:S01]  /*0140*/  I2F.RP R11, R0 ;  /* 0x00000000000b7306 */ /* 0x000fe20000209400 */
[----:B------:R-:W-:Y:S02]  /*0150*/  UIADD3 UR7, UPT, UPT, UR7, UR11, URZ ;  /* 0x0000000b07077290 */ /* 0x000fe4000fffe0ff */
[----:B------:R-:W-:-:S04]  /*0160*/  IMAD R7, R7, UR4, R7 ;  /* 0x0000000407077c24 */ /* 0x000fc8000f8e0207 */
[----:B------:R-:W-:Y:S02]  /*0170*/  IABS R2, UR7 ;  /* 0x0000000700027c13 */ /* 0x000fe40008000000 */
[----:B------:R-:W-:Y:S02]  /*0180*/  IABS R6, R7 ;  /* 0x0000000700067213 */ /* 0x000fe40000000000 */
[----:B------:R-:W0:Y:S01]  /*0190*/  I2F.RP R5, R2 ;  /* 0x0000000200057306 */ /* 0x000e220000209400 */
[----:B------:R-:W-:-:S07]  /*01a0*/  IABS R13, UR7 ;  /* 0x00000007000d7c13 */ /* 0x000fce0008000000 */
[----:B------:R-:W1:Y:S08]  /*01b0*/  I2F.RP R8, R6 ;  /* 0x0000000600087306 */ /* 0x000e700000209400 */
[----:B0-----:R-:W0:Y:S08]  /*01c0*/  MUFU.RCP R5, R5 ;  /* 0x0000000500057308 */ /* 0x001e300000001000 */
[----:B-1----:R1:W-:Y:S08]  /*01d0*/  MUFU.RCP R10, R8 ;  /* 0x00000008000a7308 */ /* 0x0023f00000001000 */
[----:B------:R-:W2:Y:S01]  /*01e0*/  MUFU.RCP R11, R11 ;  /* 0x0000000b000b7308 */ /* 0x000ea20000001000 */
[----:B0-----:R-:W-:-:S02]  /*01f0*/  VIADD R9, R5, 0xffffffe ;  /* 0x0ffffffe05097836 */ /* 0x001fc40000000000 */
[----:B-1----:R-:W-:-:S05]  /*0200*/  IMAD.MOV.U32 R8, RZ, RZ, RZ ;  /* 0x000000ffff087224 */ /* 0x002fca00078e00ff */
[----:B------:R-:W0:Y:S01]  /*0210*/  F2I.FTZ.U32.TRUNC.NTZ R9, R9 ;  /* 0x0000000900097305 */ /* 0x000e22000021f000 */
[----:B--2---:R-:W-:Y:S02]  /*0220*/  VIADD R15, R11, 0xffffffe ;  /* 0x0ffffffe0b0f7836 */ /* 0x004fe40000000000 */
[----:B0-----:R-:W-:-:S04]  /*0230*/  IMAD.MOV R5, RZ, RZ, -R9 ;  /* 0x000000ffff057224 */ /* 0x001fc800078e0a09 */
[----:B------:R-:W-:-:S04]  /*0240*/  IMAD R5, R5, R2, RZ ;  /* 0x0000000205057224 */ /* 0x000fc800078e02ff */
[----:B------:R-:W-:-:S04]  /*0250*/  IMAD.HI.U32 R14, R9, R5, R8 ;  /* 0x00000005090e7227 */ /* 0x000fc800078e0008 */
[----:B------:R-:W-:Y:S02]  /*0260*/  IMAD.MOV.U32 R5, RZ, RZ, R12 ;  /* 0x000000ffff057224 */ /* 0x000fe400078e000c */
[----:B------:R-:W-:Y:S02]  /*0270*/  VIADD R12, R10, 0xffffffe ;  /* 0x0ffffffe0a0c7836 */ /* 0x000fe40000000000 */
[----:B------:R-:W0:Y:S01]  /*0280*/  LDC R10, c[0x0][0x384] ;  /* 0x0000e100ff0a7b82 */ /* 0x000e220000000800 */
[----:B------:R-:W-:Y:S02]  /*0290*/  IMAD.MOV R9, RZ, RZ, -R13 ;  /* 0x000000ffff097224 */ /* 0x000fe400078e0a0d */
[----:B------:R-:W-:Y:S01]  /*02a0*/  IMAD.HI.U32 R8, R14, R5, RZ ;  /* 0x000000050e087227 */ /* 0x000fe200078e00ff */
[----:B------:R1:W2:Y:S03]  /*02b0*/  F2I.FTZ.U32.TRUNC.NTZ R13, R12 ;  /* 0x0000000c000d7305 */ /* 0x0002a6000021f000 */
[----:B------:R-:W-:-:S05]  /*02c0*/  IMAD R9, R8, R9, R5 ;  /* 0x0000000908097224 */ /* 0x000fca00078e0205 */
[----:B------:R-:W-:Y:S01]  /*02d0*/  ISETP.GT.U32.AND P1, PT, R2, R9, PT ;  /* 0x000000090200720c */ /* 0x000fe20003f24070 */
[----:B-1----:R-:W-:Y:S02]  /*02e0*/  IMAD.MOV.U32 R12, RZ, RZ, RZ ;  /* 0x000000ffff0c7224 */ /* 0x002fe400078e00ff */
[----:B--2---:R-:W-:-:S04]  /*02f0*/  IMAD.MOV R14, RZ, RZ, -R13 ;  /* 0x000000ffff0e7224 */ /* 0x004fc800078e0a0d */
[----:B------:R-:W-:Y:S01]  /*0300*/  IMAD.MOV.U32 R11, RZ, RZ, R14 ;  /* 0x000000ffff0b7224 */ /* 0x000fe200078e000e */
[----:B0-----:R-:W-:-:S05]  /*0310*/  IABS R14, R10 ;  /* 0x0000000a000e7213 */ /* 0x001fca0000000000 */
[----:B------:R-:W-:Y:S01]  /*0320*/  @!P1 VIADD R8, R8, 0x1 ;  /* 0x0000000108089836 */ /* 0x000fe20000000000 */
[----:B------:R-:W-:Y:S01]  /*0330*/  @!P1 IADD3 R9, PT, PT, R9, -R2, RZ ;  /* 0x8000000209099210 */ /* 0x000fe20007ffe0ff */
[----:B------:R-:W-:Y:S01]  /*0340*/  IMAD R11, R11, R6, RZ ;  /* 0x000000060b0b7224 */ /* 0x000fe200078e02ff */
[----:B------:R-:W-:Y:S02]  /*0350*/  ISETP.NE.AND P1, PT, RZ, UR7, PT ;  /* 0x00000007ff007c0c */ /* 0x000fe4000bf25270 */
[----:B------:R-:W-:Y:S01]  /*0360*/  ISETP.GE.U32.AND P0, PT, R9, R2, PT ;  /* 0x000000020900720c */ /* 0x000fe20003f06070 */
[----:B------:R-:W-:Y:S01]  /*0370*/  IMAD.MOV.U32 R2, RZ, RZ, R14 ;  /* 0x000000ffff027224 */ /* 0x000fe200078e000e */
[----:B------:R-:W-:Y:S01]  /*0380*/  IABS R14, R7 ;  /* 0x00000007000e7213 */ /* 0x000fe20000000000 */
[----:B------:R-:W-:Y:S01]  /*0390*/  IMAD.HI.U32 R12, R13, R11, R12 ;  /* 0x0000000b0d0c7227 */ /* 0x000fe200078e000c */
[----:B------:R-:W-:Y:S01]  /*03a0*/  LOP3.LUT R11, R4, UR7, RZ, 0x3c, !PT ;  /* 0x00000007040b7c12 */ /* 0x000fe2000f8e3cff */
[----:B------:R-:W0:Y:S02]  /*03b0*/  F2I.FTZ.U32.TRUNC.NTZ R9, R15 ;  /* 0x0000000f00097305 */ /* 0x000e24000021f000 */
[----:B------:R-:W-:Y:S01]  /*03c0*/  IMAD.MOV R13, RZ, RZ, -R14 ;  /* 0x000000ffff0d7224 */ /* 0x000fe200078e0a0e */
[----:B------:R-:W-:Y:S01]  /*03d0*/  ISETP.GE.AND P3, PT, R11, RZ, PT ;  /* 0x000000ff0b00720c */ /* 0x000fe20003f66270 */
[----:B------:R-:W-:-:S04]  /*03e0*/  IMAD.HI.U32 R12, R12, R5, RZ ;  /* 0x000000050c0c7227 */ /* 0x000fc800078e00ff */
[----:B------:R-:W1:Y:S01]  /*03f0*/  I2F.RP R14, R2 ;  /* 0x00000002000e7306 */ /* 0x000e620000209400 */
[----:B------:R-:W-:Y:S02]  /*0400*/  IMAD R13, R12, R13, R5 ;  /* 0x0000000d0c0d7224 */ /* 0x000fe400078e0205 */
[----:B------:R-:W-:-:S03]  /*0410*/  @P0 VIADD R8, R8, 0x1 ;  /* 0x0000000108080836 */ /* 0x000fc60000000000 */
[----:B------:R-:W-:Y:S01]  /*0420*/  ISETP.GT.U32.AND P2, PT, R6, R13, PT ;  /* 0x0000000d0600720c */ /* 0x000fe20003f44070 */
[----:B------:R-:W-:Y:S02]  /*0430*/  IMAD.MOV.U32 R11, RZ, RZ, R8 ;  /* 0x000000ffff0b7224 */ /* 0x000fe400078e0008 */
[--C-:B0-----:R-:W-:Y:S02]  /*0440*/  IMAD.MOV R15, RZ, RZ, -R9.reuse ;  /* 0x000000ffff0f7224 */ /* 0x101fe400078e0a09 */
[----:B------:R-:W-:Y:S01]  /*0450*/  IMAD.MOV.U32 R8, RZ, RZ, RZ ;  /* 0x000000ffff087224 */ /* 0x000fe200078e00ff */
[----:B------:R-:W-:Y:S01]  /*0460*/  @!P3 IADD3 R11, PT, PT, -R11, RZ, RZ ;  /* 0x000000ff0b0bb210 */ /* 0x000fe20007ffe1ff */
[----:B------:R-:W-:Y:S01]  /*0470*/  IMAD R15, R15, R0, RZ ;  /* 0x000000000f0f7224 */ /* 0x000fe200078e02ff */
[----:B------:R-:W-:Y:S01]  /*0480*/  @!P1 LOP3.LUT R11, RZ, UR7, RZ, 0x33, !PT ;  /* 0x00000007ff0b9c12 */ /* 0x000fe2000f8e33ff */
[----:B-1----:R-:W0:Y:S01]  /*0490*/  MUFU.RCP R14, R14 ;  /* 0x0000000e000e7308 */ /* 0x002e220000001000 */
[----:B------:R-:W-:Y:S01]  /*04a0*/  ISETP.NE.AND P1, PT, R7, RZ, PT ;  /* 0x000000ff0700720c */ /* 0x000fe20003f25270 */
[----:B------:R-:W-:Y:S01]  /*04b0*/  IMAD.HI.U32 R9, R9, R15, R8 ;  /* 0x0000000f09097227 */ /* 0x000fe200078e0008 */
[----:B------:R-:W-:-:S03]  /*04c0*/  IABS R16, R11 ;  /* 0x0000000b00107213 */ /* 0x000fc60000000000 */
[----:B------:R-:W-:Y:S02]  /*04d0*/  @!P2 IMAD.IADD R13, R13, 0x1, -R6 ;  /* 0x000000010d0da824 */ /* 0x000fe400078e0a06 */
[----:B------:R-:W-:Y:S02]  /*04e0*/  IMAD.MOV.U32 R15, RZ, RZ, R16 ;  /* 0x000000ffff0f7224 */ /* 0x000fe400078e0010 */
[----:B------:R-:W-:Y:S01]  /*04f0*/  @!P2 VIADD R12, R12, 0x1 ;  /* 0x000000010c0ca836 */ /* 0x000fe20000000000 */
[----:B------:R-:W-:Y:S01]  /*0500*/  ISETP.GE.U32.AND P0, PT, R13, R6, PT ;  /* 0x000000060d00720c */ /* 0x000fe20003f06070 */
[----:B------:R-:W-:Y:S01]  /*0510*/  IMAD.HI.U32 R6, R9, R15, RZ ;  /* 0x0000000f09067227 */ /* 0x000fe200078e00ff */
[----:B------:R-:W-:Y:S02]  /*0520*/  LOP3.LUT R13, R4, R7, RZ, 0x3c, !PT ;  /* 0x00000007040d7212 */ /* 0x000fe400078e3cff */
[----:B------:R-:W-:Y:S01]  /*0530*/  ISETP.GE.AND P2, PT, R11, RZ, PT ;  /* 0x000000ff0b00720c */ /* 0x000fe20003f46270 */
[----:B------:R-:W-:Y:S01]  /*0540*/  IMAD.MOV R6, RZ, RZ, -R6 ;  /* 0x000000ffff067224 */ /* 0x000fe200078e0a06 */
[----:B------:R-:W-:Y:S01]  /*0550*/  ISETP.GE.AND P3, PT, R13, RZ, PT ;  /* 0x000000ff0d00720c */ /* 0x000fe20003f66270 */
[----:B0-----:R-:W-:-:S02]  /*0560*/  VIADD R8, R14, 0xffffffe ;  /* 0x0ffffffe0e087836 */ /* 0x001fc40000000000 */
[----:B------:R-:W-:Y:S02]  /*0570*/  IMAD R6, R0, R6, R15 ;  /* 0x0000000600067224 */ /* 0x000fe400078e020f */
[----:B------:R0:W1:Y:S02]  /*0580*/  F2I.FTZ.U32.TRUNC.NTZ R9, R8 ;  /* 0x0000000800097305 */ /* 0x000064000021f000 */
[----:B------:R-:W-:Y:S01]  /*0590*/  @P0 VIADD R12, R12, 0x1 ;  /* 0x000000010c0c0836 */ /* 0x000fe20000000000 */
[----:B------:R-:W-:-:S03]  /*05a0*/  ISETP.GT.U32.AND P0, PT, R0, R6, PT ;  /* 0x000000060000720c */ /* 0x000fc60003f04070 */
[----:B------:R-:W-:Y:S02]  /*05b0*/  IMAD.MOV.U32 R14, RZ, RZ, R12 ;  /* 0x000000ffff0e7224 */ /* 0x000fe400078e000c */
[----:B0-----:R-:W-:Y:S02]  /*05c0*/  IMAD.MOV.U32 R8, RZ, RZ, RZ ;  /* 0x000000ffff087224 */ /* 0x001fe400078e00ff */
[----:B------:R-:W-:Y:S01]  /*05d0*/  @!P3 IMAD.MOV R14, RZ, RZ, -R14 ;  /* 0x000000ffff0eb224 */ /* 0x000fe200078e0a0e */
[----:B------:R-:W-:Y:S02]  /*05e0*/  @!P1 LOP3.LUT R14, RZ, R7, RZ, 0x33, !PT ;  /* 0x00000007ff0e9212 */ /* 0x000fe400078e33ff */
[----:B-1----:R-:W-:-:S03]  /*05f0*/  IADD3 R13, PT, PT, RZ, -R9, RZ ;  /* 0x80000009ff0d7210 */ /* 0x002fc60007ffe0ff */
[----:B------:R-:W-:Y:S01]  /*0600*/  @!P0 IMAD.IADD R6, R6, 0x1, -R0 ;  /* 0x0000000106068824 */ /* 0x000fe200078e0a00 */
[----:B------:R-:W-:Y:S02]  /*0610*/  IABS R12, R14 ;  /* 0x0000000e000c7213 */ /* 0x000fe40000000000 */
[----:B------:R-:W-:Y:S01]  /*0620*/  ISETP.NE.AND P0, PT, R3, RZ, PT ;  /* 0x000000ff0300720c */ /* 0x000fe20003f05270 */
[----:B------:R-:W-:Y:S01]  /*0630*/  IMAD R13, R13, R2, RZ ;  /* 0x000000020d0d7224 */ /* 0x000fe200078e02ff */
[----:B------:R-:W-:-:S03]  /*0640*/  ISETP.GT.U32.AND P1, PT, R0, R6, PT ;  /* 0x000000060000720c */ /* 0x000fc60003f24070 */
[----:B------:R-:W-:-:S04]  /*0650*/  IMAD.HI.U32 R8, R9, R13, R8 ;  /* 0x0000000d09087227 */ /* 0x000fc800078e0008 */
[----:B------:R-:W-:-:S04]  /*0660*/  IMAD.MOV.U32 R9, RZ, RZ, R12 ;  /* 0x000000ffff097224 */ /* 0x000fc800078e000c */
[----:B------:R-:W-:-:S04]  /*0670*/  IMAD.HI.U32 R8, R8, R9, RZ ;  /* 0x0000000908087227 */ /* 0x000fc800078e00ff */
[----:B------:R-:W-:Y:S02]  /*0680*/  IMAD.MOV R8, RZ, RZ, -R8 ;  /* 0x000000ffff087224 */ /* 0x000fe400078e0a08 */
[----:B------:R-:W-:Y:S02]  /*0690*/  @!P1 IMAD.IADD R6, R6, 0x1, -R0 ;  /* 0x0000000106069824 */ /* 0x000fe400078e0a00 */
[C---:B------:R-:W-:Y:S01]  /*06a0*/  IMAD R0, R2.reuse, R8, R9 ;  /* 0x0000000802007224 */ /* 0x040fe200078e0209 */
[----:B------:R-:W-:Y:S01]  /*06b0*/  IABS R8, UR11 ;  /* 0x0000000b00087c13 */ /* 0x000fe20008000000 */
[----:B------:R-:W-:Y:S01]  /*06c0*/  @!P2 IMAD.MOV R6, RZ, RZ, -R6 ;  /* 0x000000ffff06a224 */ /* 0x000fe200078e0a06 */
[----:B------:R-:W-:Y:S02]  /*06d0*/  @!P0 LOP3.LUT R6, RZ, R3, RZ, 0x33, !PT ;  /* 0x00000003ff068212 */ /* 0x000fe400078e33ff */
[----:B------:R-:W0:Y:S01]  /*06e0*/  I2F.RP R11, R8 ;  /* 0x00000008000b7306 */ /* 0x000e220000209400 */
[----:B------:R-:W-:-:S02]  /*06f0*/  ISETP.GT.U32.AND P1, PT, R2, R0, PT ;  /* 0x000000000200720c */ /* 0x000fc40003f24070 */
[----:B------:R-:W-:Y:S02]  /*0700*/  ISETP.NE.AND P3, PT, R6, RZ, PT ;  /* 0x000000ff0600720c */ /* 0x000fe40003f65270 */
[----:B------:R-:W-:Y:S02]  /*0710*/  ISETP.GE.AND P2, PT, R14, RZ, PT ;  /* 0x000000ff0e00720c */ /* 0x000fe40003f46270 */
[----:B------:R-:W-:-:S07]  /*0720*/  ISETP.NE.AND P0, PT, R10, RZ, PT ;  /* 0x000000ff0a00720c */ /* 0x000fce0003f05270 */
[----:B------:R-:W-:Y:S01]  /*0730*/  @!P1 IMAD.IADD R0, R0, 0x1, -R2 ;  /* 0x0000000100009824 */ /* 0x000fe200078e0a02 */
[----:B0-----:R-:W0:Y:S01]  /*0740*/  MUFU.RCP R11, R11 ;  /* 0x0000000b000b7308 */ /* 0x001e220000001000 */
[----:B------:R-:W1:Y:S03]  /*0750*/  @!P3 LDC.64 R12, c[0x0][0x3b8] ;  /* 0x0000ee00ff0cbb82 */ /* 0x000e660000000a00 */
[----:B------:R-:W-:Y:S01]  /*0760*/  ISETP.GT.U32.AND P1, PT, R2, R0, PT ;  /* 0x000000000200720c */ /* 0x000fe20003f24070 */
[----:B------:R-:W-:Y:S02]  /*0770*/  IMAD R7, R7, R10, RZ ;  /* 0x0000000a07077224 */ /* 0x000fe400078e02ff */
[----:B0-----:R-:W-:-:S10]  /*0780*/  VIADD R15, R11, 0xffffffe ;  /* 0x0ffffffe0b0f7836 */ /* 0x001fd40000000000 */
[----:B------:R-:W-:Y:S01]  /*0790*/  @!P1 IADD3 R0, PT, PT, R0, -R2, RZ ;  /* 0x8000000200009210 */ /* 0x000fe20007ffe0ff */
[----:B------:R-:W-:Y:S01]  /*07a0*/  IMAD.MOV.U32 R2, RZ, RZ, RZ ;  /* 0x000000ffff027224 */ /* 0x000fe200078e00ff */
[----:B------:R-:W0:Y:S03]  /*07b0*/  F2I.FTZ.U32.TRUNC.NTZ R15, R15 ;  /* 0x0000000f000f7305 */ /* 0x000e26000021f000 */
[----:B------:R-:W-:Y:S01]  /*07c0*/  @!P2 IMAD.MOV R0, RZ, RZ, -R0 ;  /* 0x000000ffff00a224 */ /* 0x000fe200078e0a00 */
[----:B------:R-:W-:Y:S02]  /*07d0*/  @!P0 LOP3.LUT R0, RZ, R10, RZ, 0x33, !PT ;  /* 0x0000000aff008212 */ /* 0x000fe400078e33ff */
[----:B------:R-:W-:-:S03]  /*07e0*/  IABS R9, R7 ;  /* 0x0000000700097213 */ /* 0x000fc60000000000 */
[----:B-1----:R-:W-:Y:S01]  /*07f0*/  @!P3 IMAD.WIDE R12, R0, 0x4, R12 ;  /* 0x00000004000cb825 */ /* 0x002fe200078e020c */
[----:B------:R-:W1:Y:S04]  /*0800*/  I2F.RP R16, R9 ;  /* 0x0000000900107306 */ /* 0x000e680000209400 */
[----:B------:R0:W5:Y:S01]  /*0810*/  @!P3 LDG.E R2, desc[UR16][R12.64] ;  /* 0x000000100c02b981 */ /* 0x000162000c1e1900 */
[----:B------:R-:W-:Y:S01]  /*0820*/  IMAD.MOV.U32 R14, RZ, RZ, RZ ;  /* 0x000000ffff0e7224 */ /* 0x000fe200078e00ff */
[----:B------:R-:W-:Y:S01]  /*0830*/  IABS R10, UR11 ;  /* 0x0000000b000a7c13 */ /* 0x000fe20008000000 */
[----:B------:R-:W-:Y:S01]  /*0840*/  UIMAD UR6, UR8, UR8, URZ ;  /* 0x00000008080672a4 */ /* 0x000fe2000f8e02ff */
[----:B------:R-:W-:Y:S01]  /*0850*/  IABS R17, R7 ;  /* 0x0000000700117213 */ /* 0x000fe20000000000 */
[----:B------:R-:W-:-:S02]  /*0860*/  UIMAD UR5, UR21, UR21, URZ ;  /* 0x00000015150572a4 */ /* 0x000fc4000f8e02ff */
[----:B------:R-:W-:Y:S02]  /*0870*/  UISETP.GE.AND UP0, UPT, UR8, 0x1, UPT ;  /* 0x000000010800788c */ /* 0x000fe4000bf06270 */
[----:B------:R-:W-:Y:S02]  /*0880*/  IMAD.MOV R18, RZ, RZ, -R17 ;  /* 0x000000ffff127224 */ /* 0x000fe400078e0a11 */
[----:B0-----:R-:W-:Y:S01]  /*0890*/  IMAD.MOV R13, RZ, RZ, -R15 ;  /* 0x000000ffff0d7224 */ /* 0x001fe200078e0a0f */
[----:B-1----:R-:W0:Y:S01]  /*08a0*/  MUFU.RCP R16, R16 ;  /* 0x0000001000107308 */ /* 0x002e220000001000 */
[----:B------:R-:W-:Y:S02]  /*08b0*/  IMAD.MOV R12, RZ, RZ, -R10 ;  /* 0x000000ffff0c7224 */ /* 0x000fe400078e0a0a */
[----:B------:R-:W-:-:S04]  /*08c0*/  IMAD R13, R13, R8, RZ ;  /* 0x000000080d0d7224 */ /* 0x000fc800078e02ff */
[----:B------:R-:W-:-:S06]  /*08d0*/  IMAD.HI.U32 R14, R15, R13, R14 ;  /* 0x0000000d0f0e7227 */ /* 0x000fcc00078e000e */
[----:B------:R-:W-:-:S04]  /*08e0*/  IMAD.HI.U32 R13, R14, R5, RZ ;  /* 0x000000050e0d7227 */ /* 0x000fc800078e00ff */
[----:B------:R-:W-:Y:S02]  /*08f0*/  IMAD R15, R13, R12, R5 ;  /* 0x0000000c0d0f7224 */ /* 0x000fe400078e0205 */
[----:B0-----:R-:W-:-:S03]  /*0900*/  VIADD R10, R16, 0xffffffe ;  /* 0x0ffffffe100a7836 */ /* 0x001fc60000000000 */
[----:B------:R-:W-:Y:S01]  /*0910*/  ISETP.GT.U32.AND P1, PT, R8, R15, PT ;  /* 0x0000000f0800720c */ /* 0x000fe20003f24070 */
[----:B------:R0:W1:Y:S02]  /*0920*/  F2I.FTZ.U32.TRUNC.NTZ R11, R10 ;  /* 0x0000000a000b7305 */ /* 0x000064000021f000 */
[----:B0-----:R-:W-:-:S10]  /*0930*/  IMAD.MOV.U32 R10, RZ, RZ, RZ ;  /* 0x000000ffff0a7224 */ /* 0x001fd400078e00ff */
[----:B------:R-:W-:Y:S02]  /*0940*/  @!P1 IMAD.IADD R15, R15, 0x1, -R8 ;  /* 0x000000010f0f9824 */ /* 0x000fe400078e0a08 */
[----:B------:R-:W-:Y:S01]  /*0950*/  @!P1 VIADD R13, R13, 0x1 ;  /* 0x000000010d0d9836 */ /* 0x000fe20000000000 */
[----:B-1----:R-:W-:Y:S02]  /*0960*/  IADD3 R16, PT, PT, RZ, -R11, RZ ;  /* 0x8000000bff107210 */ /* 0x002fe40007ffe0ff */
[----:B------:R-:W-:Y:S02]  /*0970*/  ISETP.GE.U32.AND P0, PT, R15, R8, PT ;  /* 0x000000080f00720c */ /* 0x000fe40003f06070 */
[----:B------:R-:W-:-:S04]  /*0980*/  LOP3.LUT R15, R4, UR11, RZ, 0x3c, !PT ;  /* 0x0000000b040f7c12 */ /* 0x000fc8000f8e3cff */
[----:B------:R-:W-:Y:S01]  /*0990*/  ISETP.GE.AND P2, PT, R15, RZ, PT ;  /* 0x000000ff0f00720c */ /* 0x000fe20003f46270 */
[----:B------:R-:W-:-:S04]  /*09a0*/  IMAD R15, R16, R9, RZ ;  /* 0x00000009100f7224 */ /* 0x000fc800078e02ff */
[----:B------:R-:W-:Y:S01]  /*09b0*/  IMAD.HI.U32 R16, R11, R15, R10 ;  /* 0x0000000f0b107227 */ /* 0x000fe200078e000a */
[----:B------:R-:W-:-:S03]  /*09c0*/  LOP3.LUT R10, RZ, UR11, RZ, 0x33, !PT ;  /* 0x0000000bff0a7c12 */ /* 0x000fc6000f8e33ff */
[----:B------:R-:W-:Y:S01]  /*09d0*/  @P0 VIADD R13, R13, 0x1 ;  /* 0x000000010d0d0836 */ /* 0x000fe20000000000 */
[----:B------:R-:W-:Y:S01]  /*09e0*/  ISETP.NE.AND P0, PT, RZ, UR11, PT ;  /* 0x0000000bff007c0c */ /* 0x000fe2000bf05270 */
[----:B------:R-:W-:-:S04]  /*09f0*/  IMAD.HI.U32 R16, R16, R5, RZ ;  /* 0x0000000510107227 */ /* 0x000fc800078e00ff */
[----:B------:R-:W-:Y:S02]  /*0a00*/  @!P2 IMAD.MOV R13, RZ, RZ, -R13 ;  /* 0x000000ffff0da224 */ /* 0x000fe400078e0a0d */
[----:B------:R-:W-:-:S03]  /*0a10*/  IMAD R18, R16, R18, R5 ;  /* 0x0000001210127224 */ /* 0x000fc600078e0205 */
[----:B------:R-:W-:Y:S02]  /*0a20*/  SEL R13, R10, R13, !P0 ;  /* 0x0000000d0a0d7207 */ /* 0x000fe40004000000 */
[----:B------:R-:W-:Y:S02]  /*0a30*/  ISETP.GT.U32.AND P3, PT, R9, R18, PT ;  /* 0x000000120900720c */ /* 0x000fe40003f64070 */
[----:B------:R-:W-:-:S05]  /*0a40*/  IABS R11, R13 ;  /* 0x0000000d000b7213 */ /* 0x000fca0000000000 */
[----:B------:R-:W-:-:S04]  /*0a50*/  IMAD.HI.U32 R5, R14, R11, RZ ;  /* 0x0000000b0e057227 */ /* 0x000fc800078e00ff */
[----:B------:R-:W-:Y:S02]  /*0a60*/  IMAD R5, R5, R12, R11 ;  /* 0x0000000c05057224 */ /* 0x000fe400078e020b */
[----:B------:R-:W-:Y:S02]  /*0a70*/  @!P3 IMAD.IADD R18, R18, 0x1, -R9 ;  /* 0x000000011212b824 */ /* 0x000fe400078e0a09 */
[----:B------:R-:W-:Y:S01]  /*0a80*/  @!P3 VIADD R16, R16, 0x1 ;  /* 0x000000011010b836 */ /* 0x000fe20000000000 */
[----:B------:R-:W-:Y:S02]  /*0a90*/  ISETP.GT.U32.AND P4, PT, R8, R5, PT ;  /* 0x000000050800720c */ /* 0x000fe40003f84070 */
[----:B------:R-:W-:Y:S02]  /*0aa0*/  ISETP.GE.U32.AND P1, PT, R18, R9, PT ;  /* 0x000000091200720c */ /* 0x000fe40003f26070 */
[----:B------:R-:W-:Y:S02]  /*0ab0*/  LOP3.LUT R9, R4, R7, RZ, 0x3c, !PT ;  /* 0x0000000704097212 */ /* 0x000fe400078e3cff */
[----:B------:R-:W-:-:S02]  /*0ac0*/  ISETP.NE.AND P3, PT, R7, RZ, PT ;  /* 0x000000ff0700720c */ /* 0x000fc40003f65270 */
[----:B------:R-:W-:-:S05]  /*0ad0*/  ISETP.GE.AND P2, PT, R9, RZ, PT ;  /* 0x000000ff0900720c */ /* 0x000fca0003f46270 */
[----:B------:R-:W-:Y:S02]  /*0ae0*/  @!P4 IMAD.IADD R5, R5, 0x1, -R8 ;  /* 0x000000010505c824 */ /* 0x000fe400078e0a08 */
[----:B------:R-:W-:-:S03]  /*0af0*/  @P1 IADD3 R16, PT, PT, R16, 0x1, RZ ;  /* 0x0000000110101810 */ /* 0x000fc60007ffe0ff */
[----:B------:R-:W-:-:S03]  /*0b00*/  ISETP.GT.U32.AND P1, PT, R8, R5, PT ;  /* 0x000000050800720c */ /* 0x000fc60003f24070 */
[----:B------:R-:W-:Y:S01]  /*0b10*/  @!P2 IMAD.MOV R16, RZ, RZ, -R16 ;  /* 0x000000ffff10a224 */ /* 0x000fe200078e0a10 */
[----:B------:R-:W-:Y:S02]  /*0b20*/  ISETP.GE.AND P2, PT, R13, RZ, PT ;  /* 0x000000ff0d00720c */ /* 0x000fe40003f46270 */
[----:B------:R-:W-:Y:S01]  /*0b30*/  @!P3 LOP3.LUT R16, RZ, R7, RZ, 0x33, !PT ;  /* 0x00000007ff10b212 */ /* 0x000fe200078e33ff */
[----:B------:R-:W-:Y:S02]  /*0b40*/  IMAD R7, R3, UR6, RZ ;  /* 0x0000000603077c24 */ /* 0x000fe4000f8e02ff */
[----:B------:R-:W-:Y:S02]  /*0b50*/  IMAD R3, R13, UR4, R13 ;  /* 0x000000040d037c24 */ /* 0x000fe4000f8e020d */
[----:B---3--:R-:W-:Y:S02]  /*0b60*/  IMAD R11, R16, UR9, RZ ;  /* 0x00000009100b7c24 */ /* 0x008fe4000f8e02ff */
[----:B------:R-:W-:-:S02]  /*0b70*/  @!P1 IMAD.IADD R5, R5, 0x1, -R8 ;  /* 0x0000000105059824 */ /* 0x000fc400078e0a08 */
[C---:B------:R-:W-:Y:S02]  /*0b80*/  IMAD R8, R6.reuse, UR5, RZ ;  /* 0x0000000506087c24 */ /* 0x040fe4000f8e02ff */
[----:B------:R-:W-:Y:S02]  /*0b90*/  IMAD R6, R6, UR6, RZ ;  /* 0x0000000606067c24 */ /* 0x000fe4000f8e02ff */
[----:B------:R-:W-:Y:S02]  /*0ba0*/  IMAD R7, R0, R7, RZ ;  /* 0x0000000700077224 */ /* 0x000fe400078e02ff */
[----:B------:R-:W-:Y:S01]  /*0bb0*/  IMAD.IADD R3, R4, 0x1, -R3 ;  /* 0x0000000104037824 */ /* 0x000fe200078e0a03 */
[----:B------:R-:W-:Y:S01]  /*0bc0*/  SHF.R.S32.HI R4, RZ, 0x1f, R8 ;  /* 0x0000001fff047819 */ /* 0x000fe20000011408 */
[----:B------:R-:W-:Y:S01]  /*0bd0*/  @!P2 IMAD.MOV R5, RZ, RZ, -R5 ;  /* 0x000000ffff05a224 */ /* 0x000fe200078e0a05 */
[----:B------:R-:W-:Y:S01]  /*0be0*/  IADD3 R8, P1, PT, R11, R8, RZ ;  /* 0x000000080b087210 */ /* 0x000fe20007f3e0ff */
[----:B----4-:R-:W-:Y:S01]  /*0bf0*/  IMAD R13, R16, UR10, RZ ;  /* 0x0000000a100d7c24 */ /* 0x010fe2000f8e02ff */
[----:B------:R-:W-:-:S02]  /*0c00*/  IADD3 R9, P2, PT, R7, R6, RZ ;  /* 0x0000000607097210 */ /* 0x000fc40007f5e0ff */
[----:B------:R-:W-:Y:S02]  /*0c10*/  SHF.R.S32.HI R12, RZ, 0x1f, R6 ;  /* 0x0000001fff0c7819 */ /* 0x000fe40000011406 */
[----:B------:R-:W-:Y:S02]  /*0c20*/  SEL R10, R10, R5, !P0 ;  /* 0x000000050a0a7207 */ /* 0x000fe40004000000 */
[----:B------:R-:W-:Y:S02]  /*0c30*/  LEA.HI.X.SX32 R11, R11, R4, 0x1, P1 ;  /* 0x000000040b0b7211 */ /* 0x000fe400008f0eff */
[----:B------:R-:W-:Y:S01]  /*0c40*/  LEA.HI.X.SX32 R12, R7, R12, 0x1, P2 ;  /* 0x0000000c070c7211 */ /* 0x000fe200010f0eff */
[----:B------:R-:W-:Y:S06]  /*0c50*/  BRA.U !UP0, `(.L_x_28) ;  /* 0x0000001908087547 */ /* 0x000fec000b800000 */
[----:B------:R-:W-:Y:S02]  /*0c60*/  UISETP.NE.AND UP0, UPT, UR8, 0x1, UPT ;  /* 0x000000010800788c */ /* 0x000fe4000bf05270 */
[----:B------:R-:W-:Y:S02]  /*0c70*/  ULOP3.LUT UR13, UR8, 0x3, URZ, 0xc0, !UPT ;  /* 0x00000003080d7892 */ /* 0x000fe4000f8ec0ff */
[----:B------:R-:W-:Y:S02]  /*0c80*/  ULOP3.LUT UR12, UR8, 0x7, URZ, 0xc0, !UPT ;  /* 0x00000007080c7892 */ /* 0x000fe4000f8ec0ff */
[----:B------:R-:W-:Y:S02]  /*0c90*/  ULOP3.LUT UR15, UR8, 0x1, URZ, 0xc0, !UPT ;  /* 0x00000001080f7892 */ /* 0x000fe4000f8ec0ff */
[----:B------:R-:W-:Y:S01]  /*0ca0*/  UIADD3 UR14, UPT, UPT, UR13, -0x1, URZ ;  /* 0xffffffff0d0e7890 */ /* 0x000fe2000fffe0ff */
[----:B------:R-:W-:Y:S01]  /*0cb0*/  UMOV UR4, URZ ;  /* 0x000000ff00047c82 */ /* 0x000fe20008000000 */
[----:B------:R-:W-:Y:S10]  /*0cc0*/  BRA.U !UP0, `(.L_x_29) ;  /* 0x0000000d08f87547 */ /* 0x000ff4000b800000 */
[----:B------:R-:W-:Y:S02]  /*0cd0*/  ULOP3.LUT UR19, UR8, 0x7ffffff8, URZ, 0xc0, !UPT ;  /* 0x7ffffff808137892 */ /* 0x000fe4000f8ec0ff */
[----:B------:R-:W-:Y:S02]  /*0ce0*/  UIADD3 UR18, UPT, UPT, UR12, -0x1, URZ ;  /* 0xffffffff0c127890 */ /* 0x000fe4000fffe0ff */
[----:B------:R-:W-:Y:S02]  /*0cf0*/  ULOP3.LUT UR4, UR8, 0x7ffffffe, URZ, 0xc0, !UPT ;  /* 0x7ffffffe08047892 */ /* 0x000fe4000f8ec0ff */
[----:B------:R-:W-:Y:S01]  /*0d00*/  UIADD3 UR9, UPT, UPT, -UR19, URZ, URZ ;  /* 0x000000ff13097290 */ /* 0x000fe2000fffe1ff */
[----:B------:R-:W-:-:S11]  /*0d10*/  UMOV UR5, URZ ;  /* 0x000000ff00057c82 */ /* 0x000fd60008000000 */
.L_x_40:
[----:B------:R-:W0:Y:S01]  /*0d20*/  LDCU UR8, c[0x0][0x398] ;  /* 0x00007300ff0877ac */ /* 0x000e220008000800 */
[----:B------:R-:W-:Y:S02]  /*0d30*/  VIADD R14, R10, UR5 ;  /* 0x000000050a0e7c36 */ /* 0x000fe40008000000 */
[----:B------:R-:W-:Y:S01]  /*0d40*/  IMAD.MOV.U32 R15, RZ, RZ, RZ ;  /* 0x000000ffff0f7224 */ /* 0x000fe200078e00ff */
[----:B------:R-:W1:Y:S01]  /*0d50*/  LDCU UR21, c[0x0][0x394] ;  /* 0x00007280ff1577ac */ /* 0x000e620008000800 */
[----:B0-----:R-:W-:Y:S02]  /*0d60*/  UISETP.GE.U32.AND UP1, UPT, UR8, 0x8, UPT ;  /* 0x000000080800788c */ /* 0x001fe4000bf26070 */
[----:B------:R-:W-:Y:S02]  /*0d70*/  UIMAD UR10, UR5, UR8, URZ ;  /* 0x00000008050a72a4 */ /* 0x000fe4000f8e02ff */
[----:B------:R-:W-:Y:S01]  /*0d80*/  UIADD3 UR5, UPT, UPT, UR5, 0x2, URZ ;  /* 0x0000000205057890 */ /* 0x000fe2000fffe0ff */
[----:B-1----:R-:W-:-:S03]  /*0d90*/  IMAD R14, R14, UR21, R3 ;  /* 0x000000150e0e7c24 */ /* 0x002fc6000f8e0203 */
[----:B------:R-:W-:Y:S01]  /*0da0*/  UISETP.NE.AND UP0, UPT, UR5, UR4, UPT ;  /* 0x000000040500728c */ /* 0x000fe2000bf05270 */
[----:B------:R-:W-:Y:S10]  /*0db0*/  BRA.U !UP1, `(.L_x_30) ;  /* 0x0000000109bc7547 */ /* 0x000ff4000b800000 */
[----:B------:R-:W0:Y:S01]  /*0dc0*/  LDCU.64 UR22, c[0x0][0x3a8] ;  /* 0x00007500ff1677ac */ /* 0x000e220008000a00 */
[----:B------:R-:W-:Y:S02]  /*0dd0*/  IADD3 R17, P0, PT, R9, UR10, RZ ;  /* 0x0000000a09117c10 */ /* 0x000fe4000ff1e0ff */
[----:B------:R-:W-:Y:S01]  /*0de0*/  MOV R15, R14 ;  /* 0x0000000e000f7202 */ /* 0x000fe20000000f00 */
[----:B------:R-:W1:Y:S02]  /*0df0*/  LDCU.64 UR24, c[0x0][0x3a0] ;  /* 0x00007400ff1877ac */ /* 0x000e640008000a00 */
[----:B------:R-:W-:Y:S01]  /*0e00*/  IMAD.X R4, RZ, RZ, R12, P0 ;  /* 0x000000ffff047224 */ /* 0x000fe200000e060c */
[----:B------:R-:W-:Y:S01]  /*0e10*/  UMOV UR6, UR9 ;  /* 0x0000000900067c82 */ /* 0x000fe20008000000 */
[----:B0-----:R-:W-:-:S04]  /*0e20*/  LEA R16, P1, R17, UR22, 0x2 ;  /* 0x0000001611107c11 */ /* 0x001fc8000f8210ff */
[----:B------:R-:W-:Y:S02]  /*0e30*/  IADD3 R16, P0, PT, R16, 0x10, RZ ;  /* 0x0000001010107810 */ /* 0x000fe40007f1e0ff */
[----:B------:R-:W-:-:S05]  /*0e40*/  LEA.HI.X R17, R17, UR23, R4, 0x2, P1 ;  /* 0x0000001711117c11 */ /* 0x000fca00088f1404 */
[----:B-1----:R-:W-:-:S07]  /*0e50*/  IMAD.X R17, RZ, RZ, R17, P0 ;  /* 0x000000ffff117224 */ /* 0x002fce00000e0611 */
.L_x_31:
[----:B------:R-:W-:-:S04]  /*0e60*/  IADD3 R4, P0, PT, R15, R8, RZ ;  /* 0x000000080f047210 */ /* 0x000fc80007f1e0ff */
[----:B------:R-:W-:Y:S02]  /*0e70*/  LEA.HI.X.SX32 R5, R15, R11, 0x1, P0 ;  /* 0x0000000b0f057211 */ /* 0x000fe400000f0eff */
[----:B------:R-:W-:-:S04]  /*0e80*/  LEA R6, P0, R4, UR24, 0x2 ;  /* 0x0000001804067c11 */ /* 0x000fc8000f8010ff */
[----:B------:R-:W-:Y:S01]  /*0e90*/  LEA.HI.X R7, R4, UR25, R5, 0x2, P0 ;  /* 0x0000001904077c11 */ /* 0x000fe200080f1405 */
[----:B------:R-:W-:Y:S02]  /*0ea0*/  IMAD.MOV.U32 R4, RZ, RZ, R16 ;  /* 0x000000ffff047224 */ /* 0x000fe400078e0010 */
[----:B------:R-:W-:Y:S02]  /*0eb0*/  IMAD.MOV.U32 R5, RZ, RZ, R17 ;  /* 0x000000ffff057224 */ /* 0x000fe400078e0011 */
[----:B------:R-:W2:Y:S04]  /*0ec0*/  LDG.E R23, desc[UR16][R6.64] ;  /* 0x0000001006177981 */ /* 0x000ea8000c1e1900 */
[----:B------:R-:W2:Y:S04]  /*0ed0*/  LDG.E R22, desc[UR16][R4.64+-0x10] ;  /* 0xfffff01004167981 */ /* 0x000ea8000c1e1900 */
[----:B------:R-:W3:Y:S04]  /*0ee0*/  LDG.E R24, desc[UR16][R4.64+-0xc] ;  /* 0xfffff41004187981 */ /* 0x000ee8000c1e1900 */
[----:B------:R-:W3:Y:S04]  /*0ef0*/  LDG.E R25, desc[UR16][R6.64+0x4] ;  /* 0x0000041006197981 */ /* 0x000ee8000c1e1900 */
[----:B------:R-:W4:Y:S04]  /*0f00*/  LDG.E R17, desc[UR16][R4.64+-0x8] ;  /* 0xfffff81004117981 */ /* 0x000f28000c1e1900 */
[----:B------:R-:W4:Y:S04]  /*0f10*/  LDG.E R16, desc[UR16][R6.64+0x8] ;  /* 0x0000081006107981 */ /* 0x000f28000c1e1900 */
[----:B------:R-:W4:Y:S04]  /*0f20*/  LDG.E R18, desc[UR16][R4.64+-0x4] ;  /* 0xfffffc1004127981 */ /* 0x000f28000c1e1900 */
[----:B------:R-:W4:Y:S04]  /*0f30*/  LDG.E R21, desc[UR16][R6.64+0xc] ;  /* 0x00000c1006157981 */ /* 0x000f28000c1e1900 */
[----:B------:R-:W4:Y:S04]  /*0f40*/  LDG.E R20, desc[UR16][R4.64] ;  /* 0x0000001004147981 */ /* 0x000f28000c1e1900 */
[----:B------:R-:W4:Y:S04]  /*0f50*/  LDG.E R19, desc[UR16][R6.64+0x10] ;  /* 0x0000101006137981 */ /* 0x000f28000c1e1900 */
[----:B------:R-:W4:Y:S01]  /*0f60*/  LDG.E R27, desc[UR16][R4.64+0xc] ;  /* 0x00000c10041b7981 */ /* 0x000f22000c1e1900 */
[----:B--2--5:R-:W-:-:S03]  /*0f70*/  FFMA R22, R23, R22, R2 ;  /* 0x0000001617167223 */ /* 0x024fc60000000002 */
[----:B------:R-:W2:Y:S04]  /*0f80*/  LDG.E R23, desc[UR16][R4.64+0x4] ;  /* 0x0000041004177981 */ /* 0x000ea8000c1e1900 */
[----:B------:R-:W2:Y:S01]  /*0f90*/  LDG.E R2, desc[UR16][R6.64+0x14] ;  /* 0x0000141006027981 */ /* 0x000ea2000c1e1900 */
[----:B---3--:R-:W-:-:S03]  /*0fa0*/  FFMA R29, R25, R24, R22 ;  /* 0x00000018191d7223 */ /* 0x008fc60000000016 */
[----:B------:R-:W3:Y:S04]  /*0fb0*/  LDG.E R22, desc[UR16][R4.64+0x8] ;  /* 0x0000081004167981 */ /* 0x000ee8000c1e1900 */
[----:B------:R-:W3:Y:S04]  /*0fc0*/  LDG.E R25, desc[UR16][R6.64+0x18] ;  /* 0x0000181006197981 */ /* 0x000ee8000c1e1900 */
[----:B------:R-:W3:Y:S01]  /*0fd0*/  LDG.E R24, desc[UR16][R6.64+0x1c] ;  /* 0x00001c1006187981 */ /* 0x000ee2000c1e1900 */
[----:B----4-:R-:W-:Y:S01]  /*0fe0*/  FFMA R16, R16, R17, R29 ;  /* 0x0000001110107223 */ /* 0x010fe2000000001d */
[----:B------:R-:W-:-:S03]  /*0ff0*/  UIADD3 UR6, UPT, UPT, UR6, 0x8, URZ ;  /* 0x0000000806067890 */ /* 0x000fc6000fffe0ff */
[----:B------:R-:W-:Y:S01]  /*1000*/  FFMA R16, R21, R18, R16 ;  /* 0x0000001215107223 */ /* 0x000fe20000000010 */
[----:B------:R-:W-:-:S03]  /*1010*/  UISETP.NE.AND UP2, UPT, UR6, URZ, UPT ;  /* 0x000000ff0600728c */ /* 0x000fc6000bf45270 */
[----:B------:R-:W-:Y:S01]  /*1020*/  FFMA R19, R19, R20, R16 ;  /* 0x0000001413137223 */ /* 0x000fe20000000010 */
[----:B------:R-:W-:Y:S01]  /*1030*/  IADD3 R16, P0, PT, R4, 0x20, RZ ;  /* 0x0000002004107810 */ /* 0x000fe20007f1e0ff */
[----:B------:R-:W-:-:S04]  /*1040*/  VIADD R15, R15, 0x8 ;  /* 0x000000080f0f7836 */ /* 0x000fc80000000000 */
[----:B------:R-:W-:Y:S02]  /*1050*/  IMAD.X R17, RZ, RZ, R5, P0 ;  /* 0x000000ffff117224 */ /* 0x000fe400000e0605 */
[----:B--2---:R-:W-:-:S04]  /*1060*/  FFMA R2, R2, R23, R19 ;  /* 0x0000001702027223 */ /* 0x004fc80000000013 */
[----:B---3--:R-:W-:-:S04]  /*1070*/  FFMA R25, R25, R22, R2 ;  /* 0x0000001619197223 */ /* 0x008fc80000000002 */
[----:B------:R-:W-:Y:S01]  /*1080*/  FFMA R2, R24, R27, R25 ;  /* 0x0000001b18027223 */ /* 0x000fe20000000019 */
[----:B------:R-:W-:Y:S06]  /*1090*/  BRA.U UP2, `(.L_x_31) ;  /* 0xfffffffd02707547 */ /* 0x000fec000b83ffff */
[----:B------:R-:W-:-:S07]  /*10a0*/  IMAD.U32 R15, RZ, RZ, UR19 ;  /* 0x00000013ff0f7e24 */ /* 0x000fce000f8e00ff */
.L_x_30:
[----:B------:R-:W-:-:S09]  /*10b0*/  UISETP.NE.AND UP2, UPT, UR12, URZ, UPT ;  /* 0x000000ff0c00728c */ /* 0x000fd2000bf45270 */
[----:B------:R-:W-:Y:S05]  /*10c0*/  BRA.U !UP2, `(.L_x_32) ;  /* 0x000000050a207547 */ /* 0x000fea000b800000 */
[----:B------:R-:W-:Y:S02]  /*10d0*/  UISETP.GE.U32.AND UP3, UPT, UR18, 0x3, UPT ;  /* 0x000000031200788c */ /* 0x000fe4000bf66070 */
[----:B------:R-:W-:-:S07]  /*10e0*/  UISETP.NE.AND UP4, UPT, UR13, URZ, UPT ;  /* 0x000000ff0d00728c */ /* 0x000fce000bf85270 */
[----:B------:R-:W-:Y:S05]  /*10f0*/  BRA.U !UP3, `(.L_x_33) ;  /* 0x000000010b707547 */ /* 0x000fea000b800000 */
[----:B------:R-:W0:Y:S01]  /*1100*/  LDCU.128 UR24, c[0x0][0x3a0] ;  /* 0x00007400ff1877ac */ /* 0x000e220008000c00 */
[----:B------:R-:W-:Y:S01]  /*1110*/  VIADD R4, R15, UR10 ;  /* 0x0000000a0f047c36 */ /* 0x000fe20008000000 */
[----:B------:R-:W-:Y:S02]  /*1120*/  IADD3 R5, PT, PT, R14, R15, RZ ;  /* 0x0000000f0e057210 */ /* 0x000fe40007ffe0ff */
[----:B------:R-:W-:Y:S02]  /*1130*/  IADD3 R17, P2, P3, R9, UR10, R15 ;  /* 0x0000000a09117c10 */ /* 0x000fe4000fb5e00f */
[----:B------:R-:W-:Y:S02]  /*1140*/  IADD3 R7, P1, PT, R4, R9, RZ ;  /* 0x0000000904077210 */ /* 0x000fe40007f3e0ff */
[C---:B------:R-:W-:Y:S02]  /*1150*/  IADD3 R19, P0, PT, R5.reuse, R8, RZ ;  /* 0x0000000805137210 */ /* 0x040fe40007f1e0ff */
[----:B------:R-:W-:Y:S01]  /*1160*/  IADD3.X R18, PT, PT, R12, RZ, RZ, P2, P3 ;  /* 0x000000ff0c127210 */ /* 0x000fe200017e64ff */
[----:B------:R-:W-:Y:S01]  /*1170*/  IMAD.X R16, RZ, RZ, R12, P1 ;  /* 0x000000ffff107224 */ /* 0x000fe200008e060c */
[----:B------:R-:W-:-:S02]  /*1180*/  LEA.HI.X.SX32 R20, R5, R11, 0x1, P0 ;  /* 0x0000000b05147211 */ /* 0x000fc400000f0eff */
[----:B0-----:R-:W-:Y:S02]  /*1190*/  LEA R4, P4, R7, UR26, 0x2 ;  /* 0x0000001a07047c11 */ /* 0x001fe4000f8810ff */
[----:B------:R-:W-:Y:S02]  /*11a0*/  LEA R6, P1, R19, UR24, 0x2 ;  /* 0x0000001813067c11 */ /* 0x000fe4000f8210ff */
[----:B------:R-:W-:Y:S02]  /*11b0*/  LEA.HI.X R5, R7, UR27, R16, 0x2, P4 ;  /* 0x0000001b07057c11 */ /* 0x000fe4000a0f1410 */
[----:B------:R-:W-:Y:S02]  /*11c0*/  LEA R16, P0, R17, UR26, 0x2 ;  /* 0x0000001a11107c11 */ /* 0x000fe4000f8010ff */
[----:B------:R-:W-:Y:S01]  /*11d0*/  LEA.HI.X R7, R19, UR25, R20, 0x2, P1 ;  /* 0x0000001913077c11 */ /* 0x000fe200088f1414 */
[----:B------:R-:W2:Y:S01]  /*11e0*/  LDG.E R4, desc[UR16][R4.64] ;  /* 0x0000001004047981 */ /* 0x000ea2000c1e1900 */
[----:B------:R-:W-:-:S03]  /*11f0*/  LEA.HI.X R17, R17, UR27, R18, 0x2, P0 ;  /* 0x0000001b11117c11 */ /* 0x000fc600080f1412 */
[----:B------:R-:W2:Y:S04]  /*1200*/  LDG.E R19, desc[UR16][R6.64] ;  /* 0x0000001006137981 */ /* 0x000ea8000c1e1900 */
[----:B------:R-:W3:Y:S04]  /*1210*/  LDG.E R20, desc[UR16][R16.64+0x4] ;  /* 0x0000041010147981 */ /* 0x000ee8000c1e1900 */
[----:B------:R-:W3:Y:S04]  /*1220*/  LDG.E R18, desc[UR16][R6.64+0x4] ;  /* 0x0000041006127981 */ /* 0x000ee8000c1e1900 */
[----:B------:R-:W4:Y:S04]  /*1230*/  LDG.E R22, desc[UR16][R16.64+0x8] ;  /* 0x0000081010167981 */ /* 0x000f28000c1e1900 */
[----:B------:R-:W4:Y:S04]  /*1240*/  LDG.E R21, desc[UR16][R6.64+0x8] ;  /* 0x0000081006157981 */ /* 0x000f28000c1e1900 */
[----:B------:R-:W4:Y:S04]  /*1250*/  LDG.E R24, desc[UR16][R16.64+0xc] ;  /* 0x00000c1010187981 */ /* 0x000f28000c1e1900 */
[----:B------:R-:W4:Y:S01]  /*1260*/  LDG.E R23, desc[UR16][R6.64+0xc] ;  /* 0x00000c1006177981 */ /* 0x000f22000c1e1900 */
[----:B------:R-:W-:-:S02]  /*1270*/  VIADD R15, R15, 0x4 ;  /* 0x000000040f0f7836 */ /* 0x000fc40000000000 */
[----:B--2--5:R-:W-:-:S04]  /*1280*/  FFMA R19, R19, R4, R2 ;  /* 0x0000000413137223 */ /* 0x024fc80000000002 */
[----:B---3--:R-:W-:-:S04]  /*1290*/  FFMA R18, R18, R20, R19 ;  /* 0x0000001412127223 */ /* 0x008fc80000000013 */
[----:B----4-:R-:W-:-:S04]  /*12a0*/  FFMA R18, R21, R22, R18 ;  /* 0x0000001615127223 */ /* 0x010fc80000000012 */
[----:B------:R-:W-:-:S07]  /*12b0*/  FFMA R2, R23, R24, R18 ;  /* 0x0000001817027223 */ /* 0x000fce0000000012 */
.L_x_33:
[----:B------:R-:W-:Y:S05]  /*12c0*/  BRA.U !UP4, `(.L_x_32) ;  /* 0x000000010ca07547 */ /* 0x000fea000b800000 */
[----:B------:R-:W-:Y:S02]  /*12d0*/  UISETP.NE.AND UP3, UPT, UR14, URZ, UPT ;  /* 0x000000ff0e00728c */ /* 0x000fe4000bf65270 */
[----:B------:R-:W-:-:S07]  /*12e0*/  UISETP.NE.AND UP4, UPT, UR15, URZ, UPT ;  /* 0x000000ff0f00728c */ /* 0x000fce000bf85270 */
[----:B------:R-:W-:Y:S05]  /*12f0*/  BRA.U !UP3, `(.L_x_34) ;  /* 0x000000010b587547 */ /* 0x000fea000b800000 */
[----:B------:R-:W0:Y:S01]  /*1300*/  LDCU.128 UR24, c[0x0][0x3a0] ;  /* 0x00007400ff1877ac */ /* 0x000e220008000c00 */
[----:B------:R-:W-:Y:S01]  /*1310*/  VIADD R4, R15, UR10 ;  /* 0x0000000a0f047c36 */ /* 0x000fe20008000000 */
[--C-:B------:R-:W-:Y:S01]  /*1320*/  IADD3 R19, P2, P3, R9, UR10, R15.reuse ;  /* 0x0000000a09137c10 */ /* 0x100fe2000fb5e00f */
[----:B------:R-:W-:-:S03]  /*1330*/  IMAD.IADD R5, R14, 0x1, R15 ;  /* 0x000000010e057824 */ /* 0x000fc600078e020f */
[----:B------:R-:W-:Y:S02]  /*1340*/  IADD3 R16, P1, PT, R4, R9, RZ ;  /* 0x0000000904107210 */ /* 0x000fe40007f3e0ff */
[C---:B------:R-:W-:Y:S02]  /*1350*/  IADD3 R7, P0, PT, R5.reuse, R8, RZ ;  /* 0x0000000805077210 */ /* 0x040fe40007f1e0ff */
[----:B------:R-:W-:Y:S01]  /*1360*/  IADD3.X R20, PT, PT, R12, RZ, RZ, P2, P3 ;  /* 0x000000ff0c147210 */ /* 0x000fe200017e64ff */
[----:B------:R-:W-:Y:S01]  /*1370*/  IMAD.X R17, RZ, RZ, R12, P1 ;  /* 0x000000ffff117224 */ /* 0x000fe200008e060c */
[----:B------:R-:W-:Y:S02]  /*1380*/  LEA.HI.X.SX32 R18, R5, R11, 0x1, P0 ;  /* 0x0000000b05127211 */ /* 0x000fe400000f0eff */
[----:B0-----:R-:W-:Y:S02]  /*1390*/  LEA R4, P4, R16, UR26, 0x2 ;  /* 0x0000001a10047c11 */ /* 0x001fe4000f8810ff */
[----:B------:R-:W-:-:S02]  /*13a0*/  LEA R6, P1, R7, UR24, 0x2 ;  /* 0x0000001807067c11 */ /* 0x000fc4000f8210ff */
[----:B------:R-:W-:Y:S02]  /*13b0*/  LEA.HI.X R5, R16, UR27, R17, 0x2, P4 ;  /* 0x0000001b10057c11 */ /* 0x000fe4000a0f1411 */
[----:B------:R-:W-:Y:S02]  /*13c0*/  LEA R16, P0, R19, UR26, 0x2 ;  /* 0x0000001a13107c11 */ /* 0x000fe4000f8010ff */
[----:B------:R-:W-:Y:S01]  /*13d0*/  LEA.HI.X R7, R7, UR25, R18, 0x2, P1 ;  /* 0x0000001907077c11 */ /* 0x000fe200088f1412 */
[----:B------:R-:W2:Y:S01]  /*13e0*/  LDG.E R4, desc[UR16][R4.64] ;  /* 0x0000001004047981 */ /* 0x000ea2000c1e1900 */
[----:B------:R-:W-:-:S03]  /*13f0*/  LEA.HI.X R17, R19, UR27, R20, 0x2, P0 ;  /* 0x0000001b13117c11 */ /* 0x000fc600080f1414 */
[----:B------:R-:W2:Y:S04]  /*1400*/  LDG.E R19, desc[UR16][R6.64] ;  /* 0x0000001006137981 */ /* 0x000ea8000c1e1900 */
[----:B------:R-:W3:Y:S04]  /*1410*/  LDG.E R16, desc[UR16][R16.64+0x4] ;  /* 0x0000041010107981 */ /* 0x000ee8000c1e1900 */
[----:B------:R-:W3:Y:S01]  /*1420*/  LDG.E R21, desc[UR16][R6.64+0x4] ;  /* 0x0000041006157981 */ /* 0x000ee2000c1e1900 */
[----:B------:R-:W-:Y:S02]  /*1430*/  VIADD R15, R15, 0x2 ;  /* 0x000000020f0f7836 */ /* 0x000fe40000000000 */
[----:B--2--5:R-:W-:-:S04]  /*1440*/  FFMA R2, R19, R4, R2 ;  /* 0x0000000413027223 */ /* 0x024fc80000000002 */
[----:B---3--:R-:W-:-:S07]  /*1450*/  FFMA R2, R21, R16, R2 ;  /* 0x0000001015027223 */ /* 0x008fce0000000002 */
.L_x_34:
[----:B------:R-:W-:Y:S05]  /*1460*/  BRA.U !UP4, `(.L_x_32) ;  /* 0x000000010c387547 */ /* 0x000fea000b800000 */
[----:B------:R-:W0:Y:S01]  /*1470*/  LDCU.128 UR24, c[0x0][0x3a0] ;  /* 0x00007400ff1877ac */ /* 0x000e220008000c00 */
[----:B------:R-:W-:Y:S01]  /*1480*/  VIADD R4, R15, UR10 ;  /* 0x0000000a0f047c36 */ /* 0x000fe20008000000 */
[----:B------:R-:W-:-:S04]  /*1490*/  IADD3 R15, PT, PT, R14, R15, RZ ;  /* 0x0000000f0e0f7210 */ /* 0x000fc80007ffe0ff */
[----:B------:R-:W-:Y:S02]  /*14a0*/  IADD3 R5, P2, PT, R4, R9, RZ ;  /* 0x0000000904057210 */ /* 0x000fe40007f5e0ff */
[----:B------:R-:W-:-:S03]  /*14b0*/  IADD3 R17, P0, PT, R15, R8, RZ ;  /* 0x000000080f117210 */ /* 0x000fc60007f1e0ff */
[----:B------:R-:W-:Y:S01]  /*14c0*/  IMAD.X R16, RZ, RZ, R12, P2 ;  /* 0x000000ffff107224 */ /* 0x000fe200010e060c */
[----:B------:R-:W-:Y:S02]  /*14d0*/  LEA.HI.X.SX32 R18, R15, R11, 0x1, P0 ;  /* 0x0000000b0f127211 */ /* 0x000fe400000f0eff */
[----:B0-----:R-:W-:Y:S02]  /*14e0*/  LEA R6, P3, R5, UR26, 0x2 ;  /* 0x0000001a05067c11 */ /* 0x001fe4000f8610ff */
[----:B------:R-:W-:Y:S02]  /*14f0*/  LEA R4, P1, R17, UR24, 0x2 ;  /* 0x0000001811047c11 */ /* 0x000fe4000f8210ff */
[----:B------:R-:W-:Y:S02]  /*1500*/  LEA.HI.X R7, R5, UR27, R16, 0x2, P3 ;  /* 0x0000001b05077c11 */ /* 0x000fe400098f1410 */
[----:B------:R-:W-:-:S03]  /*1510*/  LEA.HI.X R5, R17, UR25, R18, 0x2, P1 ;  /* 0x0000001911057c11 */ /* 0x000fc600088f1412 */
[----:B------:R-:W2:Y:S04]  /*1520*/  LDG.E R6, desc[UR16][R6.64] ;  /* 0x0000001006067981 */ /* 0x000ea8000c1e1900 */
[----:B------:R-:W2:Y:S02]  /*1530*/  LDG.E R5, desc[UR16][R4.64] ;  /* 0x0000001004057981 */ /* 0x000ea4000c1e1900 */
[----:B--2--5:R-:W-:-:S07]  /*1540*/  FFMA R2, R5, R6, R2 ;  /* 0x0000000605027223 */ /* 0x024fce0000000002 */
.L_x_32:
[----:B------:R-:W-:Y:S01]  /*1550*/  VIADD R14, R14, UR21 ;  /* 0x000000150e0e7c36 */ /* 0x000fe20008000000 */
[----:B------:R-:W-:Y:S01]  /*1560*/  UIADD3 UR10, UPT, UPT, UR10, UR8, URZ ;  /* 0x000000080a0a7290 */ /* 0x000fe2000fffe0ff */
[----:B------:R-:W-:Y:S01]  /*1570*/  IMAD.MOV.U32 R15, RZ, RZ, RZ ;  /* 0x000000ffff0f7224 */ /* 0x000fe200078e00ff */
[----:B------:R-:W-:Y:S10]  /*1580*/  BRA.U !UP1, `(.L_x_35) ;  /* 0x0000000109a07547 */ /* 0x000ff4000b800000 */
[----:B------:R-:W0:Y:S01]  /*1590*/  LDCU.128 UR24, c[0x0][0x3a0] ;  /* 0x00007400ff1877ac */ /* 0x000e220008000c00 */
[----:B------:R-:W-:-:S05]  /*15a0*/  UMOV UR6, URZ ;  /* 0x000000ff00067c82 */ /* 0x000fca0008000000 */
.L_x_36:
[----:B------:R-:W-:Y:S02]  /*15b0*/  UIADD3 UR20, UPT, UPT, UR10, UR6, URZ ;  /* 0x000000060a147290 */ /* 0x000fe4000fffe0ff */
[----:B------:R-:W-:-:S04]  /*15c0*/  VIADD R4, R14, UR6 ;  /* 0x000000060e047c36 */ /* 0x000fc80008000000 */
[----:B------:R-:W-:Y:S02]  /*15d0*/  IADD3 R5, P1, PT, R9, UR20, RZ ;  /* 0x0000001409057c10 */ /* 0x000fe4000ff3e0ff */
        /* <DEDUP_REMOVED lines=22> */
[----:B------:R-:W2:Y:S04]  /*1740*/  LDG.E R2, desc[UR16][R6.64+0x18] ;  /* 0x0000181006027981 */ /* 0x000ea8000c1e1900 */
[----:B------:R-:W2:Y:S01]  /*1750*/  LDG.E R23, desc[UR16][R4.64+0x18] ;  /* 0x0000181004177981 */ /* 0x000ea2000c1e1900 */
[----:B---3--:R-:W-:-:S04]  /*1760*/  FFMA R16, R15, R16, R28 ;  /* 0x000000100f107223 */ /* 0x008fc8000000001c */
[----:B----4-:R-:W-:Y:S01]  /*1770*/  FFMA R16, R17, R18, R16 ;  /* 0x0000001211107223 */ /* 0x010fe20000000010 */
[----:B------:R-:W-:-:S03]  /*1780*/  UIADD3 UR6, UPT, UPT, UR6, 0x8, URZ ;  /* 0x0000000806067890 */ /* 0x000fc6000fffe0ff */
[----:B------:R-:W-:Y:S01]  /*1790*/  FFMA R16, R19, R20, R16 ;  /* 0x0000001413107223 */ /* 0x000fe20000000010 */
[----:B------:R-:W-:-:S03]  /*17a0*/  UISETP.NE.AND UP1, UPT, UR6, UR19, UPT ;  /* 0x000000130600728c */ /* 0x000fc6000bf25270 */
[----:B------:R-:W-:-:S04]  /*17b0*/  FFMA R21, R21, R22, R16 ;  /* 0x0000001615157223 */ /* 0x000fc80000000010 */
[----:B--2---:R-:W-:-:S04]  /*17c0*/  FFMA R21, R24, R25, R21 ;  /* 0x0000001918157223 */ /* 0x004fc80000000015 */
[----:B------:R-:W-:-:S04]  /*17d0*/  FFMA R21, R2, R23, R21 ;  /* 0x0000001702157223 */ /* 0x000fc80000000015 */
[----:B------:R-:W-:Y:S01]  /*17e0*/  FFMA R2, R26, R27, R21 ;  /* 0x0000001b1a027223 */ /* 0x000fe20000000015 */
[----:B------:R-:W-:Y:S06]  /*17f0*/  BRA.U UP1, `(.L_x_36) ;  /* 0xfffffffd016c7547 */ /* 0x000fec000b83ffff */
[----:B------:R-:W-:-:S07]  /*1800*/  IMAD.U32 R15, RZ, RZ, UR19 ;  /* 0x00000013ff0f7e24 */ /* 0x000fce000f8e00ff */
.L_x_35:
        /* <DEDUP_REMOVED lines=32> */
.L_x_38:
        /* <DEDUP_REMOVED lines=26> */
.L_x_39:
        /* <DEDUP_REMOVED lines=15> */
.L_x_37:
[----:B------:R-:W-:Y:S05]  /*1ca0*/  BRA.U UP0, `(.L_x_40) ;  /* 0xfffffff1001c7547 */ /* 0x000fea000b83ffff */
.L_x_29:
[----:B------:R-:W-:-:S09]  /*1cb0*/  UISETP.NE.AND UP0, UPT, UR15, URZ, UPT ;  /* 0x000000ff0f00728c */ /* 0x000fd2000bf05270 */
[----:B------:R-:W-:Y:S05]  /*1cc0*/  BRA.U !UP0, `(.L_x_28) ;  /* 0x0000000508ec7547 */ /* 0x000fea000b800000 */
[----:B------:R-:W-:Y:S01]  /*1cd0*/  UISETP.GE.U32.AND UP0, UPT, UR8, 0x8, UPT ;  /* 0x000000080800788c */ /* 0x000fe2000bf06070 */
[----:B------:R-:W-:Y:S01]  /*1ce0*/  VIADD R14, R10, UR4 ;  /* 0x000000040a0e7c36 */ /* 0x000fe20008000000 */
[----:B------:R-:W0:Y:S01]  /*1cf0*/  LDCU.128 UR24, c[0x0][0x3a0] ;  /* 0x00007400ff1877ac */ /* 0x000e220008000c00 */
[----:B------:R-:W-:Y:S02]  /*1d00*/  IMAD.MOV.U32 R15, RZ, RZ, RZ ;  /* 0x000000ffff0f7224 */ /* 0x000fe400078e00ff */
[----:B------:R-:W-:Y:S01]  /*1d10*/  IMAD R14, R14, UR21, R3 ;  /* 0x000000150e0e7c24 */ /* 0x000fe2000f8e0203 */
[----:B------:R-:W-:Y:S02]  /*1d20*/  UISETP.GE.U32.AND UP1, UPT, UR12, 0x4, UPT ;  /* 0x000000040c00788c */ /* 0x000fe4000bf26070 */
[----:B------:R-:W-:Y:S02]  /*1d30*/  UISETP.NE.AND UP2, UPT, UR14, URZ, UPT ;  /* 0x000000ff0e00728c */ /* 0x000fe4000bf45270 */
[----:B------:R-:W-:Y:S01]  /*1d40*/  UIMAD UR6, UR4, UR8, URZ ;  /* 0x00000008040672a4 */ /* 0x000fe2000f8e02ff */
[----:B------:R-:W-:Y:S11]  /*1d50*/  BRA.U !UP0, `(.L_x_41) ;  /* 0x0000000108c47547 */ /* 0x000ff6000b800000 */
[----:B------:R-:W1:Y:S01]  /*1d60*/  LDCU.128 UR12, c[0x0][0x3a0] ;  /* 0x00007400ff0c77ac */ /* 0x000e620008000c00 */
[----:B------:R-:W-:Y:S01]  /*1d70*/  IADD3 R18, P0, PT, R9, UR6, RZ ;  /* 0x0000000609127c10 */ /* 0x000fe2000ff1e0ff */
[----:B------:R-:W-:Y:S01]  /*1d80*/  IMAD.MOV.U32 R16, RZ, RZ, R14 ;  /* 0x000000ffff107224 */ /* 0x000fe200078e000e */
[----:B------:R-:W-:-:S03]  /*1d90*/  ULOP3.LUT UR8, UR8, 0x7ffffff8, URZ, 0xc0, !UPT ;  /* 0x7ffffff808087892 */ /* 0x000fc6000f8ec0ff */
[----:B------:R-:W-:Y:S01]  /*1da0*/  IMAD.X R5, RZ, RZ, R12, P0 ;  /* 0x000000ffff057224 */ /* 0x000fe200000e060c */
[----:B------:R-:W-:Y:S02]  /*1db0*/  UIADD3 UR9, UPT, UPT, -UR8, URZ, URZ ;  /* 0x000000ff08097290 */ /* 0x000fe4000fffe1ff */
[----:B------:R-:W-:Y:S01]  /*1dc0*/  IMAD.U32 R15, RZ, RZ, UR8 ;  /* 0x00000008ff0f7e24 */ /* 0x000fe2000f8e00ff */
[----:B-1----:R-:W-:Y:S01]  /*1dd0*/  LEA R17, P1, R18, UR14, 0x2 ;  /* 0x0000000e12117c11 */ /* 0x002fe2000f8210ff */
[----:B------:R-:W-:-:S03]  /*1de0*/  UIADD3 UR4, UP0, UPT, UR12, 0x10, URZ ;  /* 0x000000100c047890 */ /* 0x000fc6000ff1e0ff */
[----:B------:R-:W-:Y:S01]  /*1df0*/  IADD3 R17, P0, PT, R17, 0x10, RZ ;  /* 0x0000001011117810 */ /* 0x000fe20007f1e0ff */
[----:B------:R-:W-:Y:S01]  /*1e00*/  UIADD3.X UR5, UPT, UPT, URZ, UR13, URZ, UP0, !UPT ;  /* 0x0000000dff057290 */ /* 0x000fe200087fe4ff */
[----:B------:R-:W-:-:S05]  /*1e10*/  LEA.HI.X R18, R18, UR15, R5, 0x2, P1 ;  /* 0x0000000f12127c11 */ /* 0x000fca00088f1405 */
[----:B------:R-:W-:-:S07]  /*1e20*/  IMAD.X R18, RZ, RZ, R18, P0 ;  /* 0x000000ffff127224 */ /* 0x000fce00000e0612 */
.L_x_42:
[----:B------:R-:W-:-:S04]  /*1e30*/  IADD3 R4, P0, PT, R16, R8, RZ ;  /* 0x0000000810047210 */ /* 0x000fc80007f1e0ff */
[----:B------:R-:W-:Y:S02]  /*1e40*/  LEA.HI.X.SX32 R5, R16, R11, 0x1, P0 ;  /* 0x0000000b10057211 */ /* 0x000fe400000f0eff */
[----:B------:R-:W-:-:S04]  /*1e50*/  LEA R6, P0, R4, UR4, 0x2 ;  /* 0x0000000404067c11 */ /* 0x000fc8000f8010ff */
[----:B------:R-:W-:Y:S01]  /*1e60*/  LEA.HI.X R7, R4, UR5, R5, 0x2, P0 ;  /* 0x0000000504077c11 */ /* 0x000fe200080f1405 */
[----:B------:R-:W-:Y:S01]  /*1e70*/  IMAD.MOV.U32 R5, RZ, RZ, R18 ;  /* 0x000000ffff057224 */ /* 0x000fe200078e0012 */
[----:B------:R-:W-:-:S03]  /*1e80*/  MOV R4, R17 ;  /* 0x0000001100047202 */ /* 0x000fc60000000f00 */
        /* <DEDUP_REMOVED lines=21> */
[----:B------:R-:W-:Y:S01]  /*1fe0*/  UISETP.NE.AND UP0, UPT, UR9, URZ, UPT ;  /* 0x000000ff0900728c */ /* 0x000fe2000bf05270 */
[----:B------:R-:W-:Y:S01]  /*1ff0*/  IADD3 R17, P0, PT, R4, 0x20, RZ ;  /* 0x0000002004117810 */ /* 0x000fe20007f1e0ff */
[----:B------:R-:W-:-:S04]  /*2000*/  VIADD R16, R16, 0x8 ;  /* 0x0000000810107836 */ /* 0x000fc80000000000 */
[----:B------:R-:W-:Y:S02]  /*2010*/  IMAD.X R18, RZ, RZ, R5, P0 ;  /* 0x000000ffff127224 */ /* 0x000fe400000e0605 */
[----:B--2---:R-:W-:-:S04]  /*2020*/  FFMA R2, R21, R2, R20 ;  /* 0x0000000215027223 */ /* 0x004fc80000000014 */
[----:B---3--:R-:W-:-:S04]  /*2030*/  FFMA R23, R23, R24, R2 ;  /* 0x0000001817177223 */ /* 0x008fc80000000002 */
[----:B------:R-:W-:-:S04]  /*2040*/  FFMA R22, R22, R27, R23 ;  /* 0x0000001b16167223 */ /* 0x000fc80000000017 */
[----:B------:R-:W-:Y:S01]  /*2050*/  FFMA R2, R25, R26, R22 ;  /* 0x0000001a19027223 */ /* 0x000fe20000000016 */
[----:B------:R-:W-:Y:S06]  /*2060*/  BRA.U UP0, `(.L_x_42) ;  /* 0xfffffffd00707547 */ /* 0x000fec000b83ffff */
.L_x_41:
[----:B------:R-:W-:Y:S05]  /*2070*/  BRA.U !UP1, `(.L_x_43) ;  /* 0x0000000109707547 */ /* 0x000fea000b800000 */
[----:B------:R-:W1:Y:S01]  /*2080*/  LDCU.128 UR12, c[0x0][0x3a0] ;  /* 0x00007400ff0c77ac */ /* 0x000e620008000c00 */
        /* <DEDUP_REMOVED lines=8> */
[----:B-1----:R-:W-:Y:S02]  /*2110*/  LEA R4, P4, R7, UR14, 0x2 ;  /* 0x0000000e07047c11 */ /* 0x002fe4000f8810ff */
        /* <DEDUP_REMOVED lines=18> */
.L_x_43:
[----:B------:R-:W-:Y:S05]  /*2240*/  BRA.U !UP2, `(.L_x_44) ;  /* 0x000000010a587547 */ /* 0x000fea000b800000 */
[----:B------:R-:W1:Y:S01]  /*2250*/  LDCU.128 UR12, c[0x0][0x3a0] ;  /* 0x00007400ff0c77ac */ /* 0x000e620008000c00 */
[----:B------:R-:W-:Y:S01]  /*2260*/  IADD3 R4, PT, PT, R15, UR6, RZ ;  /* 0x000000060f047c10 */ /* 0x000fe2000fffe0ff */
[--C-:B------:R-:W-:Y:S01]  /*2270*/  IMAD.IADD R5, R14, 0x1, R15.reuse ;  /* 0x000000010e057824 */ /* 0x100fe200078e020f */
[----:B------:R-:W-:Y:S02]  /*2280*/  IADD3 R19, P2, P3, R9, UR6, R15 ;  /* 0x0000000609137c10 */ /* 0x000fe4000fb5e00f */
[----:B------:R-:W-:Y:S02]  /*2290*/  IADD3 R16, P1, PT, R4, R9, RZ ;  /* 0x0000000904107210 */ /* 0x000fe40007f3e0ff */
[C---:B------:R-:W-:Y:S02]  /*22a0*/  IADD3 R7, P0, PT, R5.reuse, R8, RZ ;  /* 0x0000000805077210 */ /* 0x040fe40007f1e0ff */
[----:B------:R-:W-:Y:S01]  /*22b0*/  IADD3.X R20, PT, PT, R12, RZ, RZ, P2, P3 ;  /* 0x000000ff0c147210 */ /* 0x000fe200017e64ff */
[----:B------:R-:W-:Y:S01]  /*22c0*/  IMAD.X R17, RZ, RZ, R12, P1 ;  /* 0x000000ffff117224 */ /* 0x000fe200008e060c */
[----:B------:R-:W-:-:S02]  /*22d0*/  LEA.HI.X.SX32 R18, R5, R11, 0x1, P0 ;  /* 0x0000000b05127211 */ /* 0x000fc400000f0eff */
[C---:B-1----:R-:W-:Y:S02]  /*22e0*/  LEA R4, P4, R16.reuse, UR14, 0x2 ;  /* 0x0000000e10047c11 */ /* 0x042fe4000f8810ff */
        /* <DEDUP_REMOVED lines=12> */
.L_x_44:
[----:B------:R-:W-:Y:S02]  /*23b0*/  IMAD.IADD R14, R14, 0x1, R15 ;  /* 0x000000010e0e7824 */ /* 0x000fe400078e020f */
[----:B------:R-:W-:-:S03]  /*23c0*/  VIADD R4, R15, UR6 ;  /* 0x000000060f047c36 */ /* 0x000fc60008000000 */
[----:B------:R-:W-:Y:S02]  /*23d0*/  IADD3 R8, P0, PT, R14, R8, RZ ;  /* 0x000000080e087210 */ /* 0x000fe40007f1e0ff */
[----:B------:R-:W-:Y:S02]  /*23e0*/  IADD3 R9, P1, PT, R4, R9, RZ ;  /* 0x0000000904097210 */ /* 0x000fe40007f3e0ff */
[----:B------:R-:W-:Y:S02]  /*23f0*/  LEA.HI.X.SX32 R11, R14, R11, 0x1, P0 ;  /* 0x0000000b0e0b7211 */ /* 0x000fe400000f0eff */
[C---:B0-----:R-:W-:Y:S01]  /*2400*/  LEA R4, P0, R8.reuse, UR24, 0x2 ;  /* 0x0000001808047c11 */ /* 0x041fe2000f8010ff */
[----:B------:R-:W-:Y:S01]  /*2410*/  IMAD.X R12, RZ, RZ, R12, P1 ;  /* 0x000000ffff0c7224 */ /* 0x000fe200008e060c */
[----:B------:R-:W-:Y:S02]  /*2420*/  LEA R6, P2, R9, UR26, 0x2 ;  /* 0x0000001a09067c11 */ /* 0x000fe4000f8410ff */
[----:B------:R-:W-:-:S02]  /*2430*/  LEA.HI.X R5, R8, UR25, R11, 0x2, P0 ;  /* 0x0000001908057c11 */ /* 0x000fc400080f140b */
[----:B------:R-:W-:-:S04]  /*2440*/  LEA.HI.X R7, R9, UR27, R12, 0x2, P2 ;  /* 0x0000001b09077c11 */ /* 0x000fc800090f140c */
[----:B------:R-:W2:Y:S04]  /*2450*/  LDG.E R5, desc[UR16][R4.64] ;  /* 0x0000001004057981 */ /* 0x000ea8000c1e1900 */
[----:B------:R-:W2:Y:S02]  /*2460*/  LDG.E R6, desc[UR16][R6.64] ;  /* 0x0000001006067981 */ /* 0x000ea4000c1e1900 */
[----:B--2--5:R-:W-:-:S07]  /*2470*/  FFMA R2, R5, R6, R2 ;  /* 0x0000000605027223 */ /* 0x024fce0000000002 */
.L_x_28:
[----:B------:R-:W0:Y:S01]  /*2480*/  LDCU.64 UR4, c[0x0][0x3b0] ;  /* 0x00007600ff0477ac */ /* 0x000e220008000a00 */
[----:B------:R-:W-:Y:S01]  /*2490*/  IMAD R10, R10, UR11, R3 ;  /* 0x0000000b0a0a7c24 */ /* 0x000fe2000f8e0203 */
[----:B------:R-:W-:Y:S01]  /*24a0*/  SHF.R.S32.HI R4, RZ, 0x1f, R13 ;  /* 0x0000001fff047819 */ /* 0x000fe2000001140d */
[----:B------:R-:W-:-:S05]  /*24b0*/  IMAD R0, R0, UR7, RZ ;  /* 0x0000000700007c24 */ /* 0x000fca000f8e02ff */
[----:B------:R-:W-:Y:S02]  /*24c0*/  IADD3 R13, P0, P1, R10, R0, R13 ;  /* 0x000000000a0d7210 */ /* 0x000fe4000791e00d */
[----:B------:R-:W-:Y:S02]  /*24d0*/  SHF.R.S32.HI R10, RZ, 0x1f, R10 ;  /* 0x0000001fff0a7819 */ /* 0x000fe4000001140a */
[----:B------:R-:W-:-:S04]  /*24e0*/  SHF.R.S32.HI R3, RZ, 0x1f, R0 ;  /* 0x0000001fff037819 */ /* 0x000fc80000011400 */
[----:B------:R-:W-:Y:S02]  /*24f0*/  IADD3.X R10, PT, PT, R10, R3, R4, P0, P1 ;  /* 0x000000030a0a7210 */ /* 0x000fe400007e2404 */
[----:B0-----:R-:W-:-:S04]  /*2500*/  LEA R4, P0, R13, UR4, 0x2 ;  /* 0x000000040d047c11 */ /* 0x001fc8000f8010ff */
[----:B------:R-:W-:-:S05]  /*2510*/  LEA.HI.X R5, R13, UR5, R10, 0x2, P0 ;  /* 0x000000050d057c11 */ /* 0x000fca00080f140a */
[----:B-----5:R-:W-:Y:S01]  /*2520*/  REDG.E.ADD.F32.FTZ.RN.STRONG.GPU desc[UR16][R4.64], R2 ;  /* 0x00000002040079a6 */ /* 0x020fe2000c12f310 */
[----:B------:R-:W-:Y:S05]  /*2530*/  EXIT ;  /* 0x000000000000794d */ /* 0x000fea0003800000 */
.L_x_45:
        /* <DEDUP_REMOVED lines=12> */
.L_x_68:


//--------------------- .text._Z10convKerneliiiiPfS_S_S_ --------------------------
	.section	.text._Z10convKerneliiiiPfS_S_S_,"ax",@progbits
	.align	128
        .global         _Z10convKerneliiiiPfS_S_S_
        .type           _Z10convKerneliiiiPfS_S_S_,@function
        .size           _Z10convKerneliiiiPfS_S_S_,(.L_x_69 - _Z10convKerneliiiiPfS_S_S_)
        .other          _Z10convKerneliiiiPfS_S_S_,@"STO_CUDA_ENTRY STV_DEFAULT"
_Z10convKerneliiiiPfS_S_S_:
.text._Z10convKerneliiiiPfS_S_S_:
        /* <DEDUP_REMOVED lines=8> */
[----:B------:R-:W0:Y:S01]  /*0080*/  LDCU.64 UR10, c[0x0][0x388] ;  /* 0x00007100ff0a77ac */ /* 0x000e220008000a00 */
[----:B------:R-:W-:Y:S01]  /*0090*/  IMAD.MOV.U32 R23, RZ, RZ, RZ ;  /* 0x000000ffff177224 */ /* 0x000fe200078e00ff */
[----:B------:R-:W1:Y:S01]  /*00a0*/  LDCU.64 UR12, c[0x0][0x358] ;  /* 0x00006b00ff0c77ac */ /* 0x000e620008000a00 */
[----:B0-----:R-:W-:-:S05]  /*00b0*/  IMAD.U32 R0, RZ, RZ, UR11 ;  /* 0x0000000bff007e24 */ /* 0x001fca000f8e00ff */
[----:B------:R-:W-:-:S05]  /*00c0*/  IADD3 R4, PT, PT, -R0, UR10, RZ ;  /* 0x0000000a00047c10 */ /* 0x000fca000fffe1ff */
[C---:B------:R-:W-:Y:S02]  /*00d0*/  IMAD R3, R4.reuse, R4, R4 ;  /* 0x0000000404037224 */ /* 0x040fe400078e0204 */
[----:B------:R-:W-:-:S04]  /*00e0*/  VIADD R2, R4, 0x1 ;  /* 0x0000000104027836 */ /* 0x000fc80000000000 */
[----:B------:R-:W-:Y:S02]  /*00f0*/  IMAD.IADD R6, R2, 0x1, R3 ;  /* 0x0000000102067824 */ /* 0x000fe400078e0203 */
[----:B------:R-:W0:Y:S03]  /*0100*/  LDC R3, c[0x0][0x384] ;  /* 0x0000e100ff037b82 */ /* 0x000e260000000800 */
[-C--:B------:R-:W-:Y:S02]  /*0110*/  IABS R8, R6.reuse ;  /* 0x0000000600087213 */ /* 0x080fe40000000000 */
[----:B------:R-:W-:Y:S02]  /*0120*/  IABS R11, R6 ;  /* 0x00000006000b7213 */ /* 0x000fe40000000000 */
[----:B------:R-:W2:Y:S08]  /*0130*/  I2F.RP R7, R8 ;  /* 0x0000000800077306 */ /* 0x000eb00000209400 */
[----:B--2---:R-:W2:Y:S01]  /*0140*/  MUFU.RCP R7, R7 ;  /* 0x0000000700077308 */ /* 0x004ea20000001000 */
[----:B0-----:R-:W-:-:S07]  /*0150*/  IABS R10, R3 ;  /* 0x00000003000a7213 */ /* 0x001fce0000000000 */
[----:B------:R-:W0:Y:S01]  /*0160*/  I2F.RP R15, R10 ;  /* 0x0000000a000f7306 */ /* 0x000e220000209400 */
[----:B--2---:R-:W-:Y:S01]  /*0170*/  VIADD R12, R7, 0xffffffe ;  /* 0x0ffffffe070c7836 */ /* 0x004fe20000000000 */
[----:B------:R-:W-:-:S06]  /*0180*/  IABS R7, R5 ;  /* 0x0000000500077213 */ /* 0x000fcc0000000000 */
[----:B------:R2:W3:Y:S08]  /*0190*/  F2I.FTZ.U32.TRUNC.NTZ R13, R12 ;  /* 0x0000000c000d7305 */ /* 0x0004f0000021f000 */
[----:B0-----:R-:W0:Y:S01]  /*01a0*/  MUFU.RCP R15, R15 ;  /* 0x0000000f000f7308 */ /* 0x001e220000001000 */
[----:B--2---:R-:W-:Y:S02]  /*01b0*/  IMAD.MOV.U32 R12, RZ, RZ, RZ ;  /* 0x000000ffff0c7224 */ /* 0x004fe400078e00ff */
[----:B---3--:R-:W-:-:S04]  /*01c0*/  IMAD.MOV R9, RZ, RZ, -R13 ;  /* 0x000000ffff097224 */ /* 0x008fc800078e0a0d */
[----:B------:R-:W-:-:S04]  /*01d0*/  IMAD R9, R9, R8, RZ ;  /* 0x0000000809097224 */ /* 0x000fc800078e02ff */
[----:B------:R-:W-:-:S04]  /*01e0*/  IMAD.HI.U32 R14, R13, R9, R12 ;  /* 0x000000090d0e7227 */ /* 0x000fc800078e000c */
[----:B------:R-:W-:Y:S02]  /*01f0*/  IMAD.MOV R12, RZ, RZ, -R11 ;  /* 0x000000ffff0c7224 */ /* 0x000fe400078e0a0b */
[----:B------:R-:W-:-:S04]  /*0200*/  IMAD.HI.U32 R13, R14, R7, RZ ;  /* 0x000000070e0d7227 */ /* 0x000fc800078e00ff */
[----:B------:R-:W-:Y:S02]  /*0210*/  IMAD R11, R13, R12, R7 ;  /* 0x0000000c0d0b7224 */ /* 0x000fe400078e0207 */
[----:B------:R-:W-:-:S03]  /*0220*/  IMAD R9, R4, R3, R3 ;  /* 0x0000000304097224 */ /* 0x000fc600078e0203 */
[----:B------:R-:W-:Y:S01]  /*0230*/  ISETP.GT.U32.AND P1, PT, R8, R11, PT ;  /* 0x0000000b0800720c */ /* 0x000fe20003f24070 */
[----:B------:R-:W-:Y:S02]  /*0240*/  IMAD R12, R4, R9, R9 ;  /* 0x00000009040c7224 */ /* 0x000fe400078e0209 */
[----:B0-----:R-:W-:-:S03]  /*0250*/  VIADD R9, R15, 0xffffffe ;  /* 0x0ffffffe0f097836 */ /* 0x001fc60000000000 */
[----:B------:R-:W-:-:S03]  /*0260*/  IABS R14, R12 ;  /* 0x0000000c000e7213 */ /* 0x000fc60000000000 */
[----:B------:R-:W0:Y:S04]  /*0270*/  F2I.FTZ.U32.TRUNC.NTZ R9, R9 ;  /* 0x0000000900097305 */ /* 0x000e28000021f000 */
[----:B------:R-:W-:Y:S02]  /*0280*/  @!P1 IMAD.IADD R11, R11, 0x1, -R8 ;  /* 0x000000010b0b9824 */ /* 0x000fe400078e0a08 */
[----:B------:R-:W-:Y:S01]  /*0290*/  @!P1 VIADD R13, R13, 0x1 ;  /* 0x000000010d0d9836 */ /* 0x000fe20000000000 */
[----:B------:R-:W-:Y:S02]  /*02a0*/  ISETP.NE.AND P1, PT, R6, RZ, PT ;  /* 0x000000ff0600720c */ /* 0x000fe40003f25270 */
[----:B------:R-:W-:Y:S01]  /*02b0*/  ISETP.GE.U32.AND P0, PT, R11, R8, PT ;  /* 0x000000080b00720c */ /* 0x000fe20003f06070 */
[----:B------:R-:W-:Y:S01]  /*02c0*/  IMAD.MOV.U32 R11, RZ, RZ, R14 ;  /* 0x000000ffff0b7224 */ /* 0x000fe200078e000e */
[----:B------:R-:W-:-:S03]  /*02d0*/  LOP3.LUT R8, R5, R6, RZ, 0x3c, !PT ;  /* 0x0000000605087212 */ /* 0x000fc600078e3cff */
[----:B------:R-:W2:Y:S01]  /*02e0*/  I2F.RP R14, R11 ;  /* 0x0000000b000e7306 */ /* 0x000ea20000209400 */
[----:B------:R-:W-:Y:S01]  /*02f0*/  ISETP.GE.AND P2, PT, R8, RZ, PT ;  /* 0x000000ff0800720c */ /* 0x000fe20003f46270 */
[--C-:B0-----:R-:W-:Y:S02]  /*0300*/  IMAD.MOV R15, RZ, RZ, -R9.reuse ;  /* 0x000000ffff0f7224 */ /* 0x101fe400078e0a09 */
[----:B------:R-:W-:Y:S02]  /*0310*/  IMAD.MOV.U32 R8, RZ, RZ, RZ ;  /* 0x000000ffff087224 */ /* 0x000fe400078e00ff */
[----:B------:R-:W-:Y:S02]  /*0320*/  IMAD R15, R15, R10, RZ ;  /* 0x0000000a0f0f7224 */ /* 0x000fe400078e02ff */
[----:B------:R-:W-:Y:S02]  /*0330*/  @P0 VIADD R13, R13, 0x1 ;  /* 0x000000010d0d0836 */ /* 0x000fe40000000000 */
[----:B------:R-:W-:-:S04]  /*0340*/  IMAD.HI.U32 R8, R9, R15, R8 ;  /* 0x0000000f09087227 */ /* 0x000fc800078e0008 */
[----:B------:R-:W-:Y:S01]  /*0350*/  @!P2 IMAD.MOV R13, RZ, RZ, -R13 ;  /* 0x000000ffff0da224 */ /* 0x000fe200078e0a0d */
[----:B--2---:R-:W0:Y:S01]  /*0360*/  MUFU.RCP R14, R14 ;  /* 0x0000000e000e7308 */ /* 0x004e220000001000 */
[----:B------:R-:W-:-:S04]  /*0370*/  @!P1 LOP3.LUT R13, RZ, R6, RZ, 0x33, !PT ;  /* 0x00000006ff0d9212 */ /* 0x000fc800078e33ff */
[----:B------:R-:W-:Y:S02]  /*0380*/  IABS R16, R13 ;  /* 0x0000000d00107213 */ /* 0x000fe40000000000 */
[----:B------:R-:W-:-:S03]  /*0390*/  ISETP.GE.AND P2, PT, R13, RZ, PT ;  /* 0x000000ff0d00720c */ /* 0x000fc60003f46270 */
[----:B------:R-:W-:-:S04]  /*03a0*/  IMAD.MOV.U32 R15, RZ, RZ, R16 ;  /* 0x000000ffff0f7224 */ /* 0x000fc800078e0010 */
[----:B------:R-:W-:-:S04]  /*03b0*/  IMAD.HI.U32 R9, R8, R15, RZ ;  /* 0x0000000f08097227 */ /* 0x000fc800078e00ff */
[----:B0-----:R-:W-:Y:S02]  /*03c0*/  VIADD R8, R14, 0xffffffe ;  /* 0x0ffffffe0e087836 */ /* 0x001fe40000000000 */
[----:B------:R-:W-:Y:S02]  /*03d0*/  IMAD.MOV R16, RZ, RZ, -R9 ;  /* 0x000000ffff107224 */ /* 0x000fe400078e0a09 */
[----:B------:R0:W2:Y:S02]  /*03e0*/  F2I.FTZ.U32.TRUNC.NTZ R9, R8 ;  /* 0x0000000800097305 */ /* 0x0000a4000021f000 */
[----:B------:R-:W-:Y:S01]  /*03f0*/  IMAD R15, R10, R16, R15 ;  /* 0x000000100a0f7224 */ /* 0x000fe200078e020f */
[----:B------:R-:W-:-:S04]  /*0400*/  IABS R16, R12 ;  /* 0x0000000c00107213 */ /* 0x000fc80000000000 */
[----:B------:R-:W-:Y:S01]  /*0410*/  ISETP.GT.U32.AND P0, PT, R10, R15, PT ;  /* 0x0000000f0a00720c */ /* 0x000fe20003f04070 */
[----:B0-----:R-:W-:Y:S02]  /*0420*/  IMAD.MOV.U32 R8, RZ, RZ, RZ ;  /* 0x000000ffff087224 */ /* 0x001fe400078e00ff */
[----:B--2---:R-:W-:-:S04]  /*0430*/  IMAD.MOV R14, RZ, RZ, -R9 ;  /* 0x000000ffff0e7224 */ /* 0x004fc800078e0a09 */
[----:B------:R-:W-:-:S06]  /*0440*/  IMAD R17, R14, R11, RZ ;  /* 0x0000000b0e117224 */ /* 0x000fcc00078e02ff */
[----:B------:R-:W-:Y:S01]  /*0450*/  @!P0 IMAD.IADD R15, R15, 0x1, -R10 ;  /* 0x000000010f0f8824 */ /* 0x000fe200078e0a0a */
[----:B------:R-:W-:Y:S01]  /*0460*/  ISETP.NE.AND P0, PT, R3, RZ, PT ;  /* 0x000000ff0300720c */ /* 0x000fe20003f05270 */
[----:B------:R-:W-:-:S03]  /*0470*/  IMAD.HI.U32 R14, R9, R17, R8 ;  /* 0x00000011090e7227 */ /* 0x000fc600078e0008 */
[----:B------:R-:W-:Y:S01]  /*0480*/  ISETP.GT.U32.AND P1, PT, R10, R15, PT ;  /* 0x0000000f0a00720c */ /* 0x000fe20003f24070 */
[----:B------:R-:W-:Y:S02]  /*0490*/  IMAD.MOV R8, RZ, RZ, -R16 ;  /* 0x000000ffff087224 */ /* 0x000fe400078e0a10 */
[----:B------:R-:W-:-:S04]  /*04a0*/  IMAD.HI.U32 R9, R14, R7, RZ ;  /* 0x000000070e097227 */ /* 0x000fc800078e00ff */
[----:B------:R-:W-:-:S06]  /*04b0*/  IMAD R8, R9, R8, R7 ;  /* 0x0000000809087224 */ /* 0x000fcc00078e0207 */
[----:B------:R-:W-:Y:S01]  /*04c0*/  @!P1 IMAD.IADD R15, R15, 0x1, -R10 ;  /* 0x000000010f0f9824 */ /* 0x000fe200078e0a0a */
[----:B------:R-:W-:-:S03]  /*04d0*/  ISETP.GT.U32.AND P1, PT, R11, R8, PT ;  /* 0x000000080b00720c */ /* 0x000fc60003f24070 */
[----:B------:R-:W-:-:S04]  /*04e0*/  IMAD.MOV.U32 R10, RZ, RZ, R15 ;  /* 0x000000ffff0a7224 */ /* 0x000fc800078e000f */
[----:B------:R-:W-:Y:S01]  /*04f0*/  @!P2 IMAD.MOV R10, RZ, RZ, -R10 ;  /* 0x000000ffff0aa224 */ /* 0x000fe200078e0a0a */
[----:B------:R-:W-:-:S04]  /*0500*/  @!P0 LOP3.LUT R10, RZ, R3, RZ, 0x33, !PT ;  /* 0x00000003ff0a8212 */ /* 0x000fc800078e33ff */
[----:B------:R-:W-:Y:S01]  /*0510*/  ISETP.NE.AND P3, PT, R10, RZ, PT ;  /* 0x000000ff0a00720c */ /* 0x000fe20003f65270 */
[----:B------:R-:W-:Y:S02]  /*0520*/  @!P1 IMAD.IADD R8, R8, 0x1, -R11 ;  /* 0x0000000108089824 */ /* 0x000fe400078e0a0b */
[----:B------:R-:W-:Y:S01]  /*0530*/  @!P1 VIADD R9, R9, 0x1 ;  /* 0x0000000109099836 */ /* 0x000fe20000000000 */
[----:B------:R-:W-:Y:S02]  /*0540*/  ISETP.NE.AND P1, PT, R12, RZ, PT ;  /* 0x000000ff0c00720c */ /* 0x000fe40003f25270 */
[----:B------:R-:W-:Y:S02]  /*0550*/  ISETP.GE.U32.AND P0, PT, R8, R11, PT ;  /* 0x0000000b0800720c */ /* 0x000fe40003f06070 */
[----:B------:R-:W-:-:S04]  /*0560*/  LOP3.LUT R8, R5, R12, RZ, 0x3c, !PT ;  /* 0x0000000c05087212 */ /* 0x000fc800078e3cff */
[----:B------:R-:W-:Y:S01]  /*0570*/  ISETP.GE.AND P2, PT, R8, RZ, PT ;  /* 0x000000ff0800720c */ /* 0x000fe20003f46270 */
[----:B------:R-:W0:Y:S01]  /*0580*/  @!P3 LDC.64 R14, c[0x0][0x3a8] ;  /* 0x0000ea00ff0ebb82 */ /* 0x000e220000000a00 */
[----:B------:R-:W-:-:S04]  /*0590*/  IABS R8, R2 ;  /* 0x0000000200087213 */ /* 0x000fc80000000000 */
[----:B------:R-:W2:Y:S01]  /*05a0*/  I2F.RP R11, R8 ;  /* 0x00000008000b7306 */ /* 0x000ea20000209400 */
[----:B------:R-:W-:-:S06]  /*05b0*/  @P0 VIADD R9, R9, 0x1 ;  /* 0x0000000109090836 */ /* 0x000fcc0000000000 */
[----:B------:R-:W-:Y:S01]  /*05c0*/  @!P2 IMAD.MOV R9, RZ, RZ, -R9 ;  /* 0x000000ffff09a224 */ /* 0x000fe200078e0a09 */
[----:B------:R-:W-:Y:S01]  /*05d0*/  @!P1 LOP3.LUT R9, RZ, R12, RZ, 0x33, !PT ;  /* 0x0000000cff099212 */ /* 0x000fe200078e33ff */
[----:B--2---:R-:W2:Y:S04]  /*05e0*/  MUFU.RCP R11, R11 ;  /* 0x0000000b000b7308 */ /* 0x004ea80000001000 */
[----:B0-----:R-:W-:Y:S01]  /*05f0*/  @!P3 IMAD.WIDE R14, R9, 0x4, R14 ;  /* 0x00000004090eb825 */ /* 0x001fe200078e020e */
[----:B------:R-:W-:-:S04]  /*0600*/  IABS R16, R2 ;  /* 0x0000000200107213 */ /* 0x000fc80000000000 */
[----:B-1----:R0:W5:Y:S01]  /*0610*/  @!P3 LDG.E R23, desc[UR12][R14.64] ;  /* 0x0000000c0e17b981 */ /* 0x002162000c1e1900 */
[----:B------:R-:W-:Y:S01]  /*0620*/  UIMAD UR4, UR10, UR10, URZ ;  /* 0x0000000a0a0472a4 */ /* 0x000fe2000f8e02ff */
[----:B------:R-:W-:Y:S02]  /*0630*/  IMAD R6, R9, R6, RZ ;  /* 0x0000000609067224 */ /* 0x000fe400078e02ff */
[----:B--2---:R-:W-:-:S04]  /*0640*/  VIADD R12, R11, 0xffffffe ;  /* 0x0ffffffe0b0c7836 */ /* 0x004fc80000000000 */
[----:B------:R1:W2:Y:S02]  /*0650*/  F2I.FTZ.U32.TRUNC.NTZ R13, R12 ;  /* 0x0000000c000d7305 */ /* 0x0002a4000021f000 */
[----:B-1----:R-:W-:Y:S02]  /*0660*/  IMAD.MOV.U32 R12, RZ, RZ, RZ ;  /* 0x000000ffff0c7224 */ /* 0x002fe400078e00ff */
[----:B--2---:R-:W-:-:S04]  /*0670*/  IMAD.MOV R17, RZ, RZ, -R13 ;  /* 0x000000ffff117224 */ /* 0x004fc800078e0a0d */
[----:B------:R-:W-:-:S04]  /*0680*/  IMAD R17, R17, R8, RZ ;  /* 0x0000000811117224 */ /* 0x000fc800078e02ff */
[----:B0-----:R-:W-:-:S04]  /*0690*/  IMAD.HI.U32 R14, R13, R17, R12 ;  /* 0x000000110d0e7227 */ /* 0x001fc800078e000c */
[----:B------:R-:W-:Y:S02]  /*06a0*/  IMAD.MOV R13, RZ, RZ, -R16 ;  /* 0x000000ffff0d7224 */ /* 0x000fe400078e0a10 */
[----:B------:R-:W-:-:S04]  /*06b0*/  IMAD.HI.U32 R16, R14, R7, RZ ;  /* 0x000000070e107227 */ /* 0x000fc800078e00ff */
[----:B------:R-:W-:-:S05]  /*06c0*/  IMAD R7, R16, R13, R7 ;  /* 0x0000000d10077224 */ /* 0x000fca00078e0207 */
[----:B------:R-:W-:-:S13]  /*06d0*/  ISETP.GT.U32.AND P1, PT, R8, R7, PT ;  /* 0x000000070800720c */ /* 0x000fda0003f24070 */
[----:B------:R-:W-:Y:S02]  /*06e0*/  @!P1 IMAD.IADD R7, R7, 0x1, -R8 ;  /* 0x0000000107079824 */ /* 0x000fe400078e0a08 */
[----:B------:R-:W-:-:S03]  /*06f0*/  @!P1 VIADD R16, R16, 0x1 ;  /* 0x0000000110109836 */ /* 0x000fc60000000000 */
[----:B------:R-:W-:Y:S02]  /*0700*/  ISETP.GE.U32.AND P0, PT, R7, R8, PT ;  /* 0x000000080700720c */ /* 0x000fe40003f06070 */
[----:B------:R-:W-:-:S04]  /*0710*/  LOP3.LUT R7, R5, R2, RZ, 0x3c, !PT ;  /* 0x0000000205077212 */ /* 0x000fc800078e3cff */
[----:B------:R-:W-:Y:S02]  /*0720*/  ISETP.GE.AND P2, PT, R7, RZ, PT ;  /* 0x000000ff0700720c */ /* 0x000fe40003f46270 */
[----:B------:R-:W-:-:S05]  /*0730*/  LOP3.LUT R7, RZ, R2, RZ, 0x33, !PT ;  /* 0x00000002ff077212 */ /* 0x000fca00078e33ff */
[----:B------:R-:W-:Y:S01]  /*0740*/  @P0 VIADD R16, R16, 0x1 ;  /* 0x0000000110100836 */ /* 0x000fe20000000000 */
[----:B------:R-:W-:-:S05]  /*0750*/  ISETP.NE.AND P0, PT, R2, RZ, PT ;  /* 0x000000ff0200720c */ /* 0x000fca0003f05270 */
[----:B------:R-:W-:-:S05]  /*0760*/  @!P2 IMAD.MOV R16, RZ, RZ, -R16 ;  /* 0x000000ffff10a224 */ /* 0x000fca00078e0a10 */
[----:B------:R-:W-:-:S04]  /*0770*/  SEL R15, R7, R16, !P0 ;  /* 0x00000010070f7207 */ /* 0x000fc80004000000 */
[-C--:B------:R-:W-:Y:S01]  /*0780*/  IABS R11, R15.reuse ;  /* 0x0000000f000b7213 */ /* 0x080fe20000000000 */
[----:B------:R-:W-:Y:S01]  /*0790*/  IMAD R4, R4, R15, R15 ;  /* 0x0000000f04047224 */ /* 0x000fe200078e020f */
[----:B------:R-:W-:-:S03]  /*07a0*/  ISETP.GE.AND P2, PT, R15, RZ, PT ;  /* 0x000000ff0f00720c */ /* 0x000fc60003f46270 */
[----:B------:R-:W-:-:S04]  /*07b0*/  IMAD.HI.U32 R14, R14, R11, RZ ;  /* 0x0000000b0e0e7227 */ /* 0x000fc800078e00ff */
[----:B------:R-:W-:Y:S02]  /*07c0*/  IMAD R11, R14, R13, R11 ;  /* 0x0000000d0e0b7224 */ /* 0x000fe400078e020b */
[----:B------:R-:W-:Y:S02]  /*07d0*/  IMAD.IADD R5, R5, 0x1, -R4 ;  /* 0x0000000105057824 */ /* 0x000fe400078e0a04 */
[----:B------:R-:W-:Y:S01]  /*07e0*/  IMAD R13, R0, R0, RZ ;  /* 0x00000000000d7224 */ /* 0x000fe200078e02ff */
[----:B------:R-:W-:-:S13]  /*07f0*/  ISETP.GT.U32.AND P1, PT, R8, R11, PT ;  /* 0x0000000b0800720c */ /* 0x000fda0003f24070 */
[----:B------:R-:W-:-:S05]  /*0800*/  @!P1 IMAD.IADD R11, R11, 0x1, -R8 ;  /* 0x000000010b0b9824 */ /* 0x000fca00078e0a08 */
[----:B------:R-:W-:-:S13]  /*0810*/  ISETP.GT.U32.AND P1, PT, R8, R11, PT ;  /* 0x0000000b0800720c */ /* 0x000fda0003f24070 */
[----:B------:R-:W-:Y:S01]  /*0820*/  @!P1 IMAD.IADD R11, R11, 0x1, -R8 ;  /* 0x000000010b0b9824 */ /* 0x000fe200078e0a08 */
[----:B------:R-:W-:Y:S01]  /*0830*/  ISETP.GE.AND P1, PT, R0, 0x1, PT ;  /* 0x000000010000780c */ /* 0x000fe20003f26270 */
[----:B------:R-:W-:Y:S02]  /*0840*/  IMAD R8, R9, R3, R10 ;  /* 0x0000000309087224 */ /* 0x000fe400078e020a */
[----:B------:R-:W-:Y:S02]  /*0850*/  @!P2 IMAD.MOV R11, RZ, RZ, -R11 ;  /* 0x000000ffff0ba224 */ /* 0x000fe400078e0a0b */
[----:B------:R-:W-:-:S03]  /*0860*/  IMAD R8, R8, R13, RZ ;  /* 0x0000000d08087224 */ /* 0x000fc600078e02ff */
[----:B------:R-:W-:Y:S01]  /*0870*/  SEL R4, R7, R11, !P0 ;  /* 0x0000000b07047207 */ /* 0x000fe20004000000 */
[----:B------:R-:W-:-:S04]  /*0880*/  IMAD R7, R10, UR4, RZ ;  /* 0x000000040a077c24 */ /* 0x000fc8000f8e02ff */
[----:B------:R-:W-:Y:S05]  /*0890*/  @!P1 BRA `(.L_x_46) ;  /* 0x0000001800189947 */ /* 0x000fea0003800000 */
[----:B------:R-:W0:Y:S01]  /*08a0*/  LDCU.64 UR4, c[0x0][0x390] ;  /* 0x00007200ff0477ac */ /* 0x000e220008000a00 */
[C---:B------:R-:W-:Y:S01]  /*08b0*/  ISETP.NE.AND P0, PT, R0.reuse, 0x1, PT ;  /* 0x000000010000780c */ /* 0x040fe20003f05270 */
[----:B------:R-:W-:Y:S01]  /*08c0*/  IMAD.MOV.U32 R19, RZ, RZ, RZ ;  /* 0x000000ffff137224 */ /* 0x000fe200078e00ff */
[C---:B------:R-:W-:Y:S01]  /*08d0*/  LOP3.LUT R11, R0.reuse, 0x3, RZ, 0xc0, !PT ;  /* 0x00000003000b7812 */ /* 0x040fe200078ec0ff */
[----:B------:R-:W-:Y:S01]  /*08e0*/  UMOV UR6, 0x10 ;  /* 0x0000001000067882 */ /* 0x000fe20000000000 */
[----:B------:R-:W-:Y:S01]  /*08f0*/  UMOV UR7, 0x0 ;  /* 0x0000000000077882 */ /* 0x000fe20000000000 */
[----:B------:R-:W-:Y:S02]  /*0900*/  SHF.R.S32.HI R9, RZ, 0x1f, R7 ;  /* 0x0000001fff097819 */ /* 0x000fe40000011407 */
[----:B------:R-:W-:Y:S01]  /*0910*/  SHF.R.S32.HI R10, RZ, 0x1f, R8 ;  /* 0x0000001fff0a7819 */ /* 0x000fe20000011408 */
[----:B------:R-:W-:Y:S01]  /*0920*/  VIADD R18, R11, 0xffffffff ;  /* 0xffffffff0b127836 */ /* 0x000fe20000000000 */
[----:B------:R-:W-:-:S02]  /*0930*/  LOP3.LUT R12, R0, 0x7, RZ, 0xc0, !PT ;  /* 0x00000007000c7812 */ /* 0x000fc400078ec0ff */
[----:B------:R-:W-:Y:S01]  /*0940*/  LOP3.LUT R13, R0, 0x1, RZ, 0xc0, !PT ;  /* 0x00000001000d7812 */ /* 0x000fe200078ec0ff */
[----:B0-----:R-:W-:Y:S01]  /*0950*/  UIMAD.WIDE.U32 UR6, UR4, 0x1, UR6 ;  /* 0x00000001040678a5 */ /* 0x001fe2000f8e0006 */
[----:B------:R-:W-:Y:S11]  /*0960*/  @!P0 BRA `(.L_x_47) ;  /* 0x0000000c00f48947 */ /* 0x000ff60003800000 */
[----:B------:R-:W-:Y:S01]  /*0970*/  LOP3.LUT R19, R0, 0x7ffffffe, RZ, 0xc0, !PT ;  /* 0x7ffffffe00137812 */ /* 0x000fe200078ec0ff */
[----:B------:R-:W-:Y:S01]  /*0980*/  VIADD R21, R12, 0xffffffff ;  /* 0xffffffff0c157836 */ /* 0x000fe20000000000 */
[----:B------:R-:W-:Y:S01]  /*0990*/  LOP3.LUT R20, R0, 0x7ffffff8, RZ, 0xc0, !PT ;  /* 0x7ffffff800147812 */ /* 0x000fe200078ec0ff */
[----:B------:R-:W-:Y:S01]  /*09a0*/  UIADD3 UR8, UPT, UPT, UR7, UR5, URZ ;  /* 0x0000000507087290 */ /* 0x000fe2000fffe0ff */
[----:B------:R-:W-:-:S11]  /*09b0*/  UMOV UR4, URZ ;  /* 0x000000ff00047c82 */ /* 0x000fd60008000000 */
.L_x_58:
[----:B------:R-:W0:Y:S01]  /*09c0*/  LDCU.64 UR10, c[0x0][0x388] ;  /* 0x00007100ff0a77ac */ /* 0x000e220008000a00 */
[----:B------:R-:W-:Y:S02]  /*09d0*/  VIADD R22, R4, UR4 ;  /* 0x0000000404167c36 */ /* 0x000fe40008000000 */
[----:B------:R-:W-:Y:S02]  /*09e0*/  IMAD.MOV.U32 R24, RZ, RZ, RZ ;  /* 0x000000ffff187224 */ /* 0x000fe400078e00ff */
[----:B0-----:R-:W-:Y:S02]  /*09f0*/  IMAD.U32 R0, RZ, RZ, UR11 ;  /* 0x0000000bff007e24 */ /* 0x001fe4000f8e00ff */
[----:B------:R-:W-:Y:S02]  /*0a00*/  IMAD R22, R22, UR10, R5 ;  /* 0x0000000a16167c24 */ /* 0x000fe4000f8e0205 */
[C---:B------:R-:W-:Y:S01]  /*0a10*/  IMAD R3, R0.reuse, UR4, RZ ;  /* 0x0000000400037c24 */ /* 0x040fe2000f8e02ff */
[----:B------:R-:W-:Y:S01]  /*0a20*/  ISETP.GE.U32.AND P2, PT, R0, 0x8, PT ;  /* 0x000000080000780c */ /* 0x000fe20003f46070 */
[----:B------:R-:W-:-:S06]  /*0a30*/  UIADD3 UR4, UPT, UPT, UR4, 0x2, URZ ;  /* 0x0000000204047890 */ /* 0x000fcc000fffe0ff */
[----:B------:R-:W-:-:S06]  /*0a40*/  ISETP.NE.AND P0, PT, R19, UR4, PT ;  /* 0x0000000413007c0c */ /* 0x000fcc000bf05270 */
[----:B------:R-:W-:Y:S07]  /*0a50*/  @!P2 BRA `(.L_x_48) ;  /* 0x0000000000b8a947 */ /* 0x000fee0003800000 */
[----:B------:R-:W0:Y:S01]  /*0a60*/  LDCU.64 UR14, c[0x0][0x398] ;  /* 0x00007300ff0e77ac */ /* 0x000e220008000a00 */
[----:B------:R-:W-:Y:S01]  /*0a70*/  IADD3 R28, P1, PT, R8, R3, RZ ;  /* 0x00000003081c7210 */ /* 0x000fe20007f3e0ff */
[----:B------:R-:W-:Y:S02]  /*0a80*/  IMAD.MOV R24, RZ, RZ, -R20 ;  /* 0x000000ffff187224 */ /* 0x000fe400078e0a14 */
[----:B------:R-:W-:Y:S02]  /*0a90*/  IMAD.MOV.U32 R26, RZ, RZ, R22 ;  /* 0x000000ffff1a7224 */ /* 0x000fe400078e0016 */
[----:B------:R-:W-:Y:S01]  /*0aa0*/  IMAD.X R15, RZ, RZ, R10, P1 ;  /* 0x000000ffff0f7224 */ /* 0x000fe200008e060a */
[----:B0-----:R-:W-:-:S04]  /*0ab0*/  LEA R25, P3, R28, UR14, 0x2 ;  /* 0x0000000e1c197c11 */ /* 0x001fc8000f8610ff */
[----:B------:R-:W-:Y:S02]  /*0ac0*/  IADD3 R25, P1, PT, R25, 0x10, RZ ;  /* 0x0000001019197810 */ /* 0x000fe40007f3e0ff */
[----:B------:R-:W-:-:S05]  /*0ad0*/  LEA.HI.X R28, R28, UR15, R15, 0x2, P3 ;  /* 0x0000000f1c1c7c11 */ /* 0x000fca00098f140f */
[----:B------:R-:W-:-:S07]  /*0ae0*/  IMAD.X R28, RZ, RZ, R28, P1 ;  /* 0x000000ffff1c7224 */ /* 0x000fce00008e061c */
.L_x_49:
        /* <DEDUP_REMOVED lines=9> */
[----:B------:R-:W3:Y:S01]  /*0b80*/  LDG.E R29, desc[UR12][R14.64+0xc] ;  /* 0x00000c0c0e1d7981 */ /* 0x000ee2000c1e1900 */
[----:B--2--5:R-:W-:-:S03]  /*0b90*/  FFMA R25, R28, R25, R23 ;  /* 0x000000191c197223 */ /* 0x024fc60000000017 */
[----:B------:R-:W2:Y:S04]  /*0ba0*/  LDG.E R23, desc[UR12][R14.64+-0xc] ;  /* 0xfffff40c0e177981 */ /* 0x000ea8000c1e1900 */
[----:B------:R-:W2:Y:S02]  /*0bb0*/  LDG.E R28, desc[UR12][R16.64+-0xc] ;  /* 0xfffff40c101c7981 */ /* 0x000ea4000c1e1900 */
[----:B--2---:R-:W-:Y:S02]  /*0bc0*/  FFMA R23, R28, R23, R25 ;  /* 0x000000171c177223 */ /* 0x004fe40000000019 */
[----:B------:R-:W2:Y:S04]  /*0bd0*/  LDG.E R25, desc[UR12][R14.64+-0x8] ;  /* 0xfffff80c0e197981 */ /* 0x000ea8000c1e1900 */
[----:B------:R-:W2:Y:S02]  /*0be0*/  LDG.E R28, desc[UR12][R16.64+-0x8] ;  /* 0xfffff80c101c7981 */ /* 0x000ea4000c1e1900 */
[----:B--2---:R-:W-:-:S02]  /*0bf0*/  FFMA R23, R28, R25, R23 ;  /* 0x000000191c177223 */ /* 0x004fc40000000017 */
[----:B------:R-:W2:Y:S04]  /*0c00*/  LDG.E R25, desc[UR12][R14.64+-0x4] ;  /* 0xfffffc0c0e197981 */ /* 0x000ea8000c1e1900 */
[----:B------:R-:W2:Y:S02]  /*0c10*/  LDG.E R28, desc[UR12][R16.64+-0x4] ;  /* 0xfffffc0c101c7981 */ /* 0x000ea4000c1e1900 */
[----:B--2---:R-:W-:Y:S02]  /*0c20*/  FFMA R23, R28, R25, R23 ;  /* 0x000000191c177223 */ /* 0x004fe40000000017 */
[----:B------:R-:W2:Y:S04]  /*0c30*/  LDG.E R25, desc[UR12][R14.64] ;  /* 0x0000000c0e197981 */ /* 0x000ea8000c1e1900 */
[----:B------:R-:W2:Y:S02]  /*0c40*/  LDG.E R28, desc[UR12][R16.64] ;  /* 0x0000000c101c7981 */ /* 0x000ea4000c1e1900 */
[----:B--2---:R-:W-:-:S02]  /*0c50*/  FFMA R23, R28, R25, R23 ;  /* 0x000000191c177223 */ /* 0x004fc40000000017 */
[----:B------:R-:W2:Y:S04]  /*0c60*/  LDG.E R25, desc[UR12][R14.64+0x4] ;  /* 0x0000040c0e197981 */ /* 0x000ea8000c1e1900 */
[----:B------:R-:W2:Y:S01]  /*0c70*/  LDG.E R28, desc[UR12][R16.64+0x4] ;  /* 0x0000040c101c7981 */ /* 0x000ea2000c1e1900 */
[----:B------:R-:W-:-:S04]  /*0c80*/  IADD3 R24, PT, PT, R24, 0x8, RZ ;  /* 0x0000000818187810 */ /* 0x000fc80007ffe0ff */
[----:B------:R-:W-:Y:S01]  /*0c90*/  ISETP.NE.AND P1, PT, R24, RZ, PT ;  /* 0x000000ff1800720c */ /* 0x000fe20003f25270 */
[----:B--2---:R-:W-:Y:S02]  /*0ca0*/  FFMA R23, R28, R25, R23 ;  /* 0x000000191c177223 */ /* 0x004fe40000000017 */
[----:B------:R-:W2:Y:S04]  /*0cb0*/  LDG.E R25, desc[UR12][R14.64+0x8] ;  /* 0x0000080c0e197981 */ /* 0x000ea8000c1e1900 */
[----:B------:R-:W2:Y:S01]  /*0cc0*/  LDG.E R28, desc[UR12][R16.64+0x8] ;  /* 0x0000080c101c7981 */ /* 0x000ea2000c1e1900 */
[----:B------:R-:W-:Y:S02]  /*0cd0*/  VIADD R26, R26, 0x8 ;  /* 0x000000081a1a7836 */ /* 0x000fe40000000000 */
[----:B--2---:R-:W-:Y:S01]  /*0ce0*/  FFMA R23, R28, R25, R23 ;  /* 0x000000191c177223 */ /* 0x004fe20000000017 */
[----:B------:R-:W-:-:S03]  /*0cf0*/  IADD3 R25, P3, PT, R14, 0x20, RZ ;  /* 0x000000200e197810 */ /* 0x000fc60007f7e0ff */
[----:B---3--:R-:W-:Y:S02]  /*0d00*/  FFMA R23, R27, R29, R23 ;  /* 0x0000001d1b177223 */ /* 0x008fe40000000017 */
[----:B------:R-:W-:Y:S01]  /*0d10*/  IMAD.X R28, RZ, RZ, R15, P3 ;  /* 0x000000ffff1c7224 */ /* 0x000fe200018e060f */
[----:B------:R-:W-:Y:S07]  /*0d20*/  @P1 BRA `(.L_x_49) ;  /* 0xfffffffc00701947 */ /* 0x000fee000383ffff */
[----:B------:R-:W-:-:S07]  /*0d30*/  IMAD.MOV.U32 R24, RZ, RZ, R20 ;  /* 0x000000ffff187224 */ /* 0x000fce00078e0014 */
.L_x_48:
[----:B------:R-:W-:-:S13]  /*0d40*/  ISETP.NE.AND P1, PT, R12, RZ, PT ;  /* 0x000000ff0c00720c */ /* 0x000fda0003f25270 */
[----:B------:R-:W-:Y:S05]  /*0d50*/  @!P1 BRA `(.L_x_50) ;  /* 0x0000000400209947 */ /* 0x000fea0003800000 */
[----:B------:R-:W-:Y:S02]  /*0d60*/  ISETP.GE.U32.AND P4, PT, R21, 0x3, PT ;  /* 0x000000031500780c */ /* 0x000fe40003f86070 */
[----:B------:R-:W-:-:S11]  /*0d70*/  ISETP.NE.AND P3, PT, R11, RZ, PT ;  /* 0x000000ff0b00720c */ /* 0x000fd60003f65270 */
[----:B------:R-:W-:Y:S05]  /*0d80*/  @!P4 BRA `(.L_x_51) ;  /* 0x000000000070c947 */ /* 0x000fea0003800000 */
[----:B------:R-:W0:Y:S01]  /*0d90*/  LDCU.128 UR16, c[0x0][0x390] ;  /* 0x00007200ff1077ac */ /* 0x000e220008000c00 */
[--C-:B------:R-:W-:Y:S02]  /*0da0*/  IMAD.IADD R15, R3, 0x1, R24.reuse ;  /* 0x00000001030f7824 */ /* 0x100fe400078e0218 */
[----:B------:R-:W-:-:S03]  /*0db0*/  IMAD.IADD R14, R22, 0x1, R24 ;  /* 0x00000001160e7824 */ /* 0x000fc600078e0218 */
[----:B------:R-:W-:Y:S02]  /*0dc0*/  IADD3 R15, P4, PT, R8, R15, RZ ;  /* 0x0000000f080f7210 */ /* 0x000fe40007f9e0ff */
[----:B------:R-:W-:-:S03]  /*0dd0*/  IADD3 R17, P5, PT, R7, R14, RZ ;  /* 0x0000000e07117210 */ /* 0x000fc60007fbe0ff */
[----:B------:R-:W-:Y:S01]  /*0de0*/  IMAD.X R16, RZ, RZ, R10, P4 ;  /* 0x000000ffff107224 */ /* 0x000fe200020e060a */
[----:B------:R-:W-:Y:S02]  /*0df0*/  LEA.HI.X.SX32 R14, R14, R9, 0x1, P5 ;  /* 0x000000090e0e7211 */ /* 0x000fe400028f0eff */
[----:B0-----:R-:W-:-:S04]  /*0e00*/  LEA R26, P4, R15, UR18, 0x2 ;  /* 0x000000120f1a7c11 */ /* 0x001fc8000f8810ff */
[----:B------:R-:W-:Y:S02]  /*0e10*/  LEA.HI.X R27, R15, UR19, R16, 0x2, P4 ;  /* 0x000000130f1b7c11 */ /* 0x000fe4000a0f1410 */
[C---:B------:R-:W-:Y:S02]  /*0e20*/  LEA R16, P4, R17.reuse, UR16, 0x2 ;  /* 0x0000001011107c11 */ /* 0x040fe4000f8810ff */
[----:B------:R-:W-:Y:S01]  /*0e30*/  IADD3 R15, P5, P6, R8, R24, R3 ;  /* 0x00000018080f7210 */ /* 0x000fe20007ebe003 */
[----:B------:R-:W2:Y:S01]  /*0e40*/  LDG.E R26, desc[UR12][R26.64] ;  /* 0x0000000c1a1a7981 */ /* 0x000ea2000c1e1900 */
[----:B------:R-:W-:Y:S02]  /*0e50*/  LEA.HI.X R17, R17, UR17, R14, 0x2, P4 ;  /* 0x0000001111117c11 */ /* 0x000fe4000a0f140e */
[----:B------:R-:W-:Y:S02]  /*0e60*/  IADD3.X R28, PT, PT, R10, RZ, RZ, P5, P6 ;  /* 0x000000ff0a1c7210 */ /* 0x000fe40002fec4ff */
[C---:B------:R-:W-:Y:S01]  /*0e70*/  LEA R14, P4, R15.reuse, UR18, 0x2 ;  /* 0x000000120f0e7c11 */ /* 0x040fe2000f8810ff */
[----:B------:R-:W3:Y:S03]  /*0e80*/  LDG.E R25, desc[UR12][R16.64+0x4] ;  /* 0x0000040c10197981 */ /* 0x000ee6000c1e1900 */
[----:B------:R-:W-:-:S02]  /*0e90*/  LEA.HI.X R15, R15, UR19, R28, 0x2, P4 ;  /* 0x000000130f0f7c11 */ /* 0x000fc4000a0f141c */
[----:B------:R-:W2:Y:S04]  /*0ea0*/  LDG.E R28, desc[UR12][R16.64] ;  /* 0x0000000c101c7981 */ /* 0x000ea8000c1e1900 */
[----:B------:R-:W3:Y:S04]  /*0eb0*/  LDG.E R29, desc[UR12][R14.64+0x4] ;  /* 0x0000040c0e1d7981 */ /* 0x000ee8000c1e1900 */
[----:B------:R-:W4:Y:S01]  /*0ec0*/  LDG.E R27, desc[UR12][R14.64+0xc] ;  /* 0x00000c0c0e1b7981 */ /* 0x000f22000c1e1900 */
[----:B--2--5:R-:W-:-:S03]  /*0ed0*/  FFMA R26, R28, R26, R23 ;  /* 0x0000001a1c1a7223 */ /* 0x024fc60000000017 */
[----:B------:R-:W2:Y:S01]  /*0ee0*/  LDG.E R23, desc[UR12][R14.64+0x8] ;  /* 0x0000080c0e177981 */ /* 0x000ea2000c1e1900 */
[----:B---3--:R-:W-:-:S03]  /*0ef0*/  FFMA R25, R25, R29, R26 ;  /* 0x0000001d19197223 */ /* 0x008fc6000000001a */
[----:B------:R-:W2:Y:S04]  /*0f00*/  LDG.E R26, desc[UR12][R16.64+0x8] ;  /* 0x0000080c101a7981 */ /* 0x000ea8000c1e1900 */
[----:B------:R-:W4:Y:S01]  /*0f10*/  LDG.E R28, desc[UR12][R16.64+0xc] ;  /* 0x00000c0c101c7981 */ /* 0x000f22000c1e1900 */
[----:B------:R-:W-:Y:S02]  /*0f20*/  VIADD R24, R24, 0x4 ;  /* 0x0000000418187836 */ /* 0x000fe40000000000 */
[----:B--2---:R-:W-:-:S04]  /*0f30*/  FFMA R23, R26, R23, R25 ;  /* 0x000000171a177223 */ /* 0x004fc80000000019 */
[----:B----4-:R-:W-:-:S07]  /*0f40*/  FFMA R23, R28, R27, R23 ;  /* 0x0000001b1c177223 */ /* 0x010fce0000000017 */
.L_x_51:
[----:B------:R-:W-:Y:S05]  /*0f50*/  @!P3 BRA `(.L_x_50) ;  /* 0x0000000000a0b947 */ /* 0x000fea0003800000 */
[----:B------:R-:W-:Y:S02]  /*0f60*/  ISETP.NE.AND P4, PT, R18, RZ, PT ;  /* 0x000000ff1200720c */ /* 0x000fe40003f85270 */
[----:B------:R-:W-:-:S11]  /*0f70*/  ISETP.NE.AND P3, PT, R13, RZ, PT ;  /* 0x000000ff0d00720c */ /* 0x000fd60003f65270 */
[----:B------:R-:W-:Y:S05]  /*0f80*/  @!P4 BRA `(.L_x_52) ;  /* 0x000000000058c947 */ /* 0x000fea0003800000 */
[----:B------:R-:W0:Y:S01]  /*0f90*/  LDCU.128 UR16, c[0x0][0x390] ;  /* 0x00007200ff1077ac */ /* 0x000e220008000c00 */
[--C-:B------:R-:W-:Y:S02]  /*0fa0*/  IMAD.IADD R15, R3, 0x1, R24.reuse ;  /* 0x00000001030f7824 */ /* 0x100fe400078e0218 */
[----:B------:R-:W-:-:S03]  /*0fb0*/  IMAD.IADD R16, R22, 0x1, R24 ;  /* 0x0000000116107824 */ /* 0x000fc600078e0218 */
[----:B------:R-:W-:-:S05]  /*0fc0*/  IADD3 R15, P4, PT, R8, R15, RZ ;  /* 0x0000000f080f7210 */ /* 0x000fca0007f9e0ff */
[----:B------:R-:W-:Y:S01]  /*0fd0*/  IMAD.X R26, RZ, RZ, R10, P4 ;  /* 0x000000ffff1a7224 */ /* 0x000fe200020e060a */
[----:B------:R-:W-:Y:S02]  /*0fe0*/  IADD3 R17, P4, PT, R7, R16, RZ ;  /* 0x0000001007117210 */ /* 0x000fe40007f9e0ff */
[----:B0-----:R-:W-:-:S04]  /*0ff0*/  LEA R14, P5, R15, UR18, 0x2 ;  /* 0x000000120f0e7c11 */ /* 0x001fc8000f8a10ff */
[----:B------:R-:W-:Y:S02]  /*1000*/  LEA.HI.X R15, R15, UR19, R26, 0x2, P5 ;  /* 0x000000130f0f7c11 */ /* 0x000fe4000a8f141a */
[----:B------:R-:W-:Y:S02]  /*1010*/  LEA.HI.X.SX32 R26, R16, R9, 0x1, P4 ;  /* 0x00000009101a7211 */ /* 0x000fe400020f0eff */
[C---:B------:R-:W-:Y:S01]  /*1020*/  LEA R16, P4, R17.reuse, UR16, 0x2 ;  /* 0x0000001011107c11 */ /* 0x040fe2000f8810ff */
[----:B------:R-:W2:Y:S03]  /*1030*/  LDG.E R14, desc[UR12][R14.64] ;  /* 0x0000000c0e0e7981 */ /* 0x000ea6000c1e1900 */
[----:B------:R-:W-:Y:S02]  /*1040*/  LEA.HI.X R17, R17, UR17, R26, 0x2, P4 ;  /* 0x0000001111117c11 */ /* 0x000fe4000a0f141a */
[----:B------:R-:W-:-:S03]  /*1050*/  IADD3 R27, P4, P5, R8, R24, R3 ;  /* 0x00000018081b7210 */ /* 0x000fc60007d9e003 */
[----:B------:R-:W2:Y:S01]  /*1060*/  LDG.E R28, desc[UR12][R16.64] ;  /* 0x0000000c101c7981 */ /* 0x000ea2000c1e1900 */
[C---:B------:R-:W-:Y:S02]  /*1070*/  LEA R26, P6, R27.reuse, UR18, 0x2 ;  /* 0x000000121b1a7c11 */ /* 0x040fe4000f8c10ff */
[----:B------:R-:W-:Y:S01]  /*1080*/  IADD3.X R29, PT, PT, R10, RZ, RZ, P4, P5 ;  /* 0x000000ff0a1d7210 */ /* 0x000fe200027ea4ff */
[----:B------:R-:W3:Y:S03]  /*1090*/  LDG.E R25, desc[UR12][R16.64+0x4] ;  /* 0x0000040c10197981 */ /* 0x000ee6000c1e1900 */
[----:B------:R-:W-:-:S05]  /*10a0*/  LEA.HI.X R27, R27, UR19, R29, 0x2, P6 ;  /* 0x000000131b1b7c11 */ /* 0x000fca000b0f141d */
[----:B------:R-:W3:Y:S01]  /*10b0*/  LDG.E R26, desc[UR12][R26.64+0x4] ;  /* 0x0000040c1a1a7981 */ /* 0x000ee2000c1e1900 */
[----:B------:R-:W-:Y:S02]  /*10c0*/  VIADD R24, R24, 0x2 ;  /* 0x0000000218187836 */ /* 0x000fe40000000000 */
[----:B--2--5:R-:W-:-:S04]  /*10d0*/  FFMA R23, R28, R14, R23 ;  /* 0x0000000e1c177223 */ /* 0x024fc80000000017 */
[----:B---3--:R-:W-:-:S07]  /*10e0*/  FFMA R23, R25, R26, R23 ;  /* 0x0000001a19177223 */ /* 0x008fce0000000017 */
.L_x_52:
        /* <DEDUP_REMOVED lines=15> */
.L_x_50:
[----:B------:R-:W-:Y:S02]  /*11e0*/  VIADD R22, R22, UR10 ;  /* 0x0000000a16167c36 */ /* 0x000fe40008000000 */
[----:B------:R-:W-:Y:S02]  /*11f0*/  IMAD.IADD R24, R3, 0x1, R0 ;  /* 0x0000000103187824 */ /* 0x000fe400078e0200 */
[----:B------:R-:W-:Y:S01]  /*1200*/  IMAD.MOV.U32 R3, RZ, RZ, RZ ;  /* 0x000000ffff037224 */ /* 0x000fe200078e00ff */
[----:B------:R-:W-:Y:S06]  /*1210*/  @!P2 BRA `(.L_x_53) ;  /* 0x0000000000a0a947 */ /* 0x000fec0003800000 */
[----:B------:R-:W0:Y:S01]  /*1220*/  LDCU.128 UR16, c[0x0][0x390] ;  /* 0x00007200ff1077ac */ /* 0x000e220008000c00 */
[----:B------:R-:W-:-:S05]  /*1230*/  UMOV UR5, URZ ;  /* 0x000000ff00057c82 */ /* 0x000fca0008000000 */
.L_x_54:
[----:B------:R-:W-:Y:S02]  /*1240*/  VIADD R14, R22, UR5 ;  /* 0x00000005160e7c36 */ /* 0x000fe40008000000 */
[----:B------:R-:W-:-:S03]  /*1250*/  VIADD R3, R24, UR5 ;  /* 0x0000000518037c36 */ /* 0x000fc60008000000 */
[----:B------:R-:W-:Y:S02]  /*1260*/  IADD3 R15, P2, PT, R7, R14, RZ ;  /* 0x0000000e070f7210 */ /* 0x000fe40007f5e0ff */
[----:B------:R-:W-:Y:S02]  /*1270*/  IADD3 R3, P3, PT, R8, R3, RZ ;  /* 0x0000000308037210 */ /* 0x000fe40007f7e0ff */
[----:B------:R-:W-:Y:S02]  /*1280*/  LEA.HI.X.SX32 R28, R14, R9, 0x1, P2 ;  /* 0x000000090e1c7211 */ /* 0x000fe400010f0eff */
[----:B0-----:R-:W-:Y:S01]  /*1290*/  LEA R16, P2, R15, UR16, 0x2 ;  /* 0x000000100f107c11 */ /* 0x001fe2000f8410ff */
[----:B------:R-:W-:Y:S01]  /*12a0*/  IMAD.X R26, RZ, RZ, R10, P3 ;  /* 0x000000ffff1a7224 */ /* 0x000fe200018e060a */
[----:B------:R-:W-:Y:S02]  /*12b0*/  LEA R14, P3, R3, UR18, 0x2 ;  /* 0x00000012030e7c11 */ /* 0x000fe4000f8610ff */
[----:B------:R-:W-:-:S02]  /*12c0*/  LEA.HI.X R17, R15, UR17, R28, 0x2, P2 ;  /* 0x000000110f117c11 */ /* 0x000fc400090f141c */
[----:B------:R-:W-:-:S03]  /*12d0*/  LEA.HI.X R15, R3, UR19, R26, 0x2, P3 ;  /* 0x00000013030f7c11 */ /* 0x000fc600098f141a */
[----:B------:R-:W2:Y:S04]  /*12e0*/  LDG.E R26, desc[UR12][R16.64] ;  /* 0x0000000c101a7981 */ /* 0x000ea8000c1e1900 */
[----:B------:R-:W2:Y:S04]  /*12f0*/  LDG.E R3, desc[UR12][R14.64] ;  /* 0x0000000c0e037981 */ /* 0x000ea8000c1e1900 */
[----:B------:R-:W3:Y:S04]  /*1300*/  LDG.E R28, desc[UR12][R16.64+0x8] ;  /* 0x0000080c101c7981 */ /* 0x000ee8000c1e1900 */
[----:B------:R-:W3:Y:S04]  /*1310*/  LDG.E R25, desc[UR12][R14.64+0x8] ;  /* 0x0000080c0e197981 */ /* 0x000ee8000c1e1900 */
[----:B------:R-:W4:Y:S04]  /*1320*/  LDG.E R27, desc[UR12][R14.64+0x18] ;  /* 0x0000180c0e1b7981 */ /* 0x000f28000c1e1900 */
[----:B------:R-:W4:Y:S01]  /*1330*/  LDG.E R29, desc[UR12][R14.64+0x1c] ;  /* 0x00001c0c0e1d7981 */ /* 0x000f22000c1e1900 */
[----:B--2--5:R-:W-:-:S03]  /*1340*/  FFMA R3, R26, R3, R23 ;  /* 0x000000031a037223 */ /* 0x024fc60000000017 */
[----:B------:R-:W2:Y:S04]  /*1350*/  LDG.E R26, desc[UR12][R16.64+0x4] ;  /* 0x0000040c101a7981 */ /* 0x000ea8000c1e1900 */
[----:B------:R-:W2:Y:S02]  /*1360*/  LDG.E R23, desc[UR12][R14.64+0x4] ;  /* 0x0000040c0e177981 */ /* 0x000ea4000c1e1900 */
[----:B--2---:R-:W-:Y:S02]  /*1370*/  FFMA R3, R26, R23, R3 ;  /* 0x000000171a037223 */ /* 0x004fe40000000003 */
[----:B------:R-:W2:Y:S04]  /*1380*/  LDG.E R26, desc[UR12][R16.64+0xc] ;  /* 0x00000c0c101a7981 */ /* 0x000ea8000c1e1900 */
[----:B------:R-:W2:Y:S01]  /*1390*/  LDG.E R23, desc[UR12][R14.64+0xc] ;  /* 0x00000c0c0e177981 */ /* 0x000ea2000c1e1900 */
[----:B---3--:R-:W-:-:S03]  /*13a0*/  FFMA R3, R28, R25, R3 ;  /* 0x000000191c037223 */ /* 0x008fc60000000003 */
[----:B------:R-:W3:Y:S04]  /*13b0*/  LDG.E R28, desc[UR12][R16.64+0x10] ;  /* 0x0000100c101c7981 */ /* 0x000ee8000c1e1900 */
[----:B------:R-:W3:Y:S01]  /*13c0*/  LDG.E R25, desc[UR12][R14.64+0x10] ;  /* 0x0000100c0e197981 */ /* 0x000ee2000c1e1900 */
[----:B------:R-:W-:Y:S01]  /*13d0*/  UIADD3 UR5, UPT, UPT, UR5, 0x8, URZ ;  /* 0x0000000805057890 */ /* 0x000fe2000fffe0ff */
[----:B--2---:R-:W-:Y:S02]  /*13e0*/  FFMA R3, R26, R23, R3 ;  /* 0x000000171a037223 */ /* 0x004fe40000000003 */
[----:B------:R-:W2:Y:S04]  /*13f0*/  LDG.E R26, desc[UR12][R16.64+0x14] ;  /* 0x0000140c101a7981 */ /* 0x000ea8000c1e1900 */
[----:B------:R-:W2:Y:S01]  /*1400*/  LDG.E R23, desc[UR12][R14.64+0x14] ;  /* 0x0000140c0e177981 */ /* 0x000ea2000c1e1900 */
[----:B---3--:R-:W-:-:S03]  /*1410*/  FFMA R25, R28, R25, R3 ;  /* 0x000000191c197223 */ /* 0x008fc60000000003 */
[----:B------:R-:W4:Y:S04]  /*1420*/  LDG.E R3, desc[UR12][R16.64+0x18] ;  /* 0x0000180c10037981 */ /* 0x000f28000c1e1900 */
[----:B------:R-:W3:Y:S01]  /*1430*/  LDG.E R28, desc[UR12][R16.64+0x1c] ;  /* 0x00001c0c101c7981 */ /* 0x000ee2000c1e1900 */
[----:B------:R-:W-:Y:S01]  /*1440*/  ISETP.NE.AND P2, PT, R20, UR5, PT ;  /* 0x0000000514007c0c */ /* 0x000fe2000bf45270 */
[----:B--2---:R-:W-:-:S04]  /*1450*/  FFMA R26, R26, R23, R25 ;  /* 0x000000171a1a7223 */ /* 0x004fc80000000019 */
[----:B----4-:R-:W-:-:S04]  /*1460*/  FFMA R3, R3, R27, R26 ;  /* 0x0000001b03037223 */ /* 0x010fc8000000001a */
[----:B---3--:R-:W-:-:S04]  /*1470*/  FFMA R23, R28, R29, R3 ;  /* 0x0000001d1c177223 */ /* 0x008fc80000000003 */
[----:B------:R-:W-:Y:S05]  /*1480*/  @P2 BRA `(.L_x_54) ;  /* 0xfffffffc006c2947 */ /* 0x000fea000383ffff */
[----:B------:R-:W-:-:S07]  /*1490*/  IMAD.MOV.U32 R3, RZ, RZ, R20 ;  /* 0x000000ffff037224 */ /* 0x000fce00078e0014 */
.L_x_53:
[----:B------:R-:W-:Y:S05]  /*14a0*/  @!P1 BRA `(.L_x_55) ;  /* 0x0000000400209947 */ /* 0x000fea0003800000 */
[----:B------:R-:W-:Y:S02]  /*14b0*/  ISETP.GE.U32.AND P2, PT, R21, 0x3, PT ;  /* 0x000000031500780c */ /* 0x000fe40003f46070 */
[----:B------:R-:W-:-:S11]  /*14c0*/  ISETP.NE.AND P1, PT, R11, RZ, PT ;  /* 0x000000ff0b00720c */ /* 0x000fd60003f25270 */
[----:B------:R-:W-:Y:S05]  /*14d0*/  @!P2 BRA `(.L_x_56) ;  /* 0x000000000070a947 */ /* 0x000fea0003800000 */
[----:B------:R-:W0:Y:S01]  /*14e0*/  LDCU.128 UR16, c[0x0][0x390] ;  /* 0x00007200ff1077ac */ /* 0x000e220008000c00 */
[--C-:B------:R-:W-:Y:S02]  /*14f0*/  IMAD.IADD R15, R24, 0x1, R3.reuse ;  /* 0x00000001180f7824 */ /* 0x100fe400078e0203 */
[----:B------:R-:W-:-:S03]  /*1500*/  IMAD.IADD R16, R22, 0x1, R3 ;  /* 0x0000000116107824 */ /* 0x000fc600078e0203 */
[----:B------:R-:W-:-:S05]  /*1510*/  IADD3 R15, P2, PT, R8, R15, RZ ;  /* 0x0000000f080f7210 */ /* 0x000fca0007f5e0ff */
[----:B------:R-:W-:Y:S01]  /*1520*/  IMAD.X R14, RZ, RZ, R10, P2 ;  /* 0x000000ffff0e7224 */ /* 0x000fe200010e060a */
[----:B0-----:R-:W-:-:S04]  /*1530*/  LEA R26, P2, R15, UR18, 0x2 ;  /* 0x000000120f1a7c11 */ /* 0x001fc8000f8410ff */
[----:B------:R-:W-:Y:S02]  /*1540*/  LEA.HI.X R27, R15, UR19, R14, 0x2, P2 ;  /* 0x000000130f1b7c11 */ /* 0x000fe400090f140e */
[----:B------:R-:W-:-:S03]  /*1550*/  IADD3 R15, P2, PT, R7, R16, RZ ;  /* 0x00000010070f7210 */ /* 0x000fc60007f5e0ff */
[----:B------:R-:W2:Y:S01]  /*1560*/  LDG.E R26, desc[UR12][R26.64] ;  /* 0x0000000c1a1a7981 */ /* 0x000ea2000c1e1900 */
[----:B------:R-:W-:Y:S02]  /*1570*/  LEA.HI.X.SX32 R16, R16, R9, 0x1, P2 ;  /* 0x0000000910107211 */ /* 0x000fe400010f0eff */
[C---:B------:R-:W-:Y:S02]  /*1580*/  LEA R14, P3, R15.reuse, UR16, 0x2 ;  /* 0x000000100f0e7c11 */ /* 0x040fe4000f8610ff */
[----:B------:R-:W-:Y:S02]  /*1590*/  IADD3 R17, P2, P4, R8, R3, R24 ;  /* 0x0000000308117210 */ /* 0x000fe40007c5e018 */
        /* <DEDUP_REMOVED lines=16> */
.L_x_56:
[----:B------:R-:W-:Y:S05]  /*16a0*/  @!P1 BRA `(.L_x_55) ;  /* 0x0000000000a09947 */ /* 0x000fea0003800000 */
[----:B------:R-:W-:Y:S02]  /*16b0*/  ISETP.NE.AND P2, PT, R18, RZ, PT ;  /* 0x000000ff1200720c */ /* 0x000fe40003f45270 */
[----:B------:R-:W-:-:S11]  /*16c0*/  ISETP.NE.AND P1, PT, R13, RZ, PT ;  /* 0x000000ff0d00720c */ /* 0x000fd60003f25270 */
[----:B------:R-:W-:Y:S05]  /*16d0*/  @!P2 BRA `(.L_x_57) ;  /* 0x000000000058a947 */ /* 0x000fea0003800000 */
[----:B------:R-:W0:Y:S01]  /*16e0*/  LDCU.128 UR16, c[0x0][0x390] ;  /* 0x00007200ff1077ac */ /* 0x000e220008000c00 */
[--C-:B------:R-:W-:Y:S02]  /*16f0*/  IMAD.IADD R15, R24, 0x1, R3.reuse ;  /* 0x00000001180f7824 */ /* 0x100fe400078e0203 */
[----:B------:R-:W-:-:S03]  /*1700*/  IMAD.IADD R16, R22, 0x1, R3 ;  /* 0x0000000116107824 */ /* 0x000fc600078e0203 */
[----:B------:R-:W-:-:S04]  /*1710*/  IADD3 R15, P2, PT, R8, R15, RZ ;  /* 0x0000000f080f7210 */ /* 0x000fc80007f5e0ff */
[----:B------:R-:W-:Y:S02]  /*1720*/  IADD3.X R26, PT, PT, RZ, R10, RZ, P2, !PT ;  /* 0x0000000aff1a7210 */ /* 0x000fe400017fe4ff */
        /* <DEDUP_REMOVED lines=17> */
.L_x_57:
        /* <DEDUP_REMOVED lines=15> */
.L_x_55:
[----:B------:R-:W-:Y:S05]  /*1930*/  @P0 BRA `(.L_x_58) ;  /* 0xfffffff000200947 */ /* 0x000fea000383ffff */
.L_x_47:
[----:B------:R-:W-:-:S13]  /*1940*/  ISETP.NE.AND P0, PT, R13, RZ, PT ;  /* 0x000000ff0d00720c */ /* 0x000fda0003f05270 */
[----:B------:R-:W-:Y:S05]  /*1950*/  @!P0 BRA `(.L_x_46) ;  /* 0x0000000400e88947 */ /* 0x000fea0003800000 */
[----:B------:R-:W-:Y:S01]  /*1960*/  ISETP.GE.U32.AND P2, PT, R0, 0x8, PT ;  /* 0x000000080000780c */ /* 0x000fe20003f46070 */
[----:B------:R-:W0:Y:S01]  /*1970*/  LDCU.128 UR16, c[0x0][0x390] ;  /* 0x00007200ff1077ac */ /* 0x000e220008000c00 */
[----:B------:R-:W-:Y:S01]  /*1980*/  ISETP.GE.U32.AND P0, PT, R12, 0x4, PT ;  /* 0x000000040c00780c */ /* 0x000fe20003f06070 */
[----:B------:R-:W-:Y:S01]  /*1990*/  IMAD.IADD R12, R4, 0x1, R19 ;  /* 0x00000001040c7824 */ /* 0x000fe200078e0213 */
[----:B------:R-:W-:Y:S01]  /*19a0*/  ISETP.NE.AND P1, PT, R18, RZ, PT ;  /* 0x000000ff1200720c */ /* 0x000fe20003f25270 */
[----:B------:R-:W-:Y:S02]  /*19b0*/  IMAD R19, R19, R0, RZ ;  /* 0x0000000013137224 */ /* 0x000fe400078e02ff */
[----:B------:R-:W-:Y:S02]  /*19c0*/  IMAD R3, R12, UR10, R5 ;  /* 0x0000000a0c037c24 */ /* 0x000fe4000f8e0205 */
[----:B------:R-:W-:-:S04]  /*19d0*/  IMAD.MOV.U32 R18, RZ, RZ, RZ ;  /* 0x000000ffff127224 */ /* 0x000fc800078e00ff */
[----:B------:R-:W-:Y:S05]  /*19e0*/  @!P2 BRA `(.L_x_59) ;  /* 0x0000000000c0a947 */ /* 0x000fea0003800000 */
[----:B------:R-:W1:Y:S01]  /*19f0*/  LDCU.128 UR4, c[0x0][0x390] ;  /* 0x00007200ff0477ac */ /* 0x000e620008000c00 */
[----:B------:R-:W-:Y:S01]  /*1a00*/  IADD3 R20, P2, PT, R8, R19, RZ ;  /* 0x0000001308147210 */ /* 0x000fe20007f5e0ff */
[----:B------:R-:W-:Y:S01]  /*1a10*/  IMAD.MOV.U32 R16, RZ, RZ, R3 ;  /* 0x000000ffff107224 */ /* 0x000fe200078e0003 */
[----:B------:R-:W-:-:S03]  /*1a20*/  LOP3.LUT R18, R0, 0x7ffffff8, RZ, 0xc0, !PT ;  /* 0x7ffffff800127812 */ /* 0x000fc600078ec0ff */
[----:B------:R-:W-:Y:S02]  /*1a30*/  IMAD.X R13, RZ, RZ, R10, P2 ;  /* 0x000000ffff0d7224 */ /* 0x000fe400010e060a */
[----:B------:R-:W-:Y:S01]  /*1a40*/  IMAD.MOV R0, RZ, RZ, -R18 ;  /* 0x000000ffff007224 */ /* 0x000fe200078e0a12 */
[----:B-1----:R-:W-:Y:S01]  /*1a50*/  LEA R11, P3, R20, UR6, 0x2 ;  /* 0x00000006140b7c11 */ /* 0x002fe2000f8610ff */
[----:B------:R-:W-:-:S03]  /*1a60*/  UIADD3 UR4, UP0, UPT, UR4, 0x10, URZ ;  /* 0x0000001004047890 */ /* 0x000fc6000ff1e0ff */
[----:B------:R-:W-:Y:S01]  /*1a70*/  IADD3 R11, P2, PT, R11, 0x10, RZ ;  /* 0x000000100b0b7810 */ /* 0x000fe20007f5e0ff */
[----:B------:R-:W-:Y:S01]  /*1a80*/  UIADD3.X UR5, UPT, UPT, URZ, UR5, URZ, UP0, !UPT ;  /* 0x00000005ff057290 */ /* 0x000fe200087fe4ff */
[----:B------:R-:W-:-:S05]  /*1a90*/  LEA.HI.X R20, R20, UR7, R13, 0x2, P3 ;  /* 0x0000000714147c11 */ /* 0x000fca00098f140d */
[----:B------:R-:W-:-:S07]  /*1aa0*/  IMAD.X R20, RZ, RZ, R20, P2 ;  /* 0x000000ffff147224 */ /* 0x000fce00010e0614 */
.L_x_60:
[----:B------:R-:W-:Y:S01]  /*1ab0*/  IADD3 R13, P2, PT, R7, R16, RZ ;  /* 0x00000010070d7210 */ /* 0x000fe20007f5e0ff */
[----:B------:R-:W-:-:S03]  /*1ac0*/  IMAD.MOV.U32 R15, RZ, RZ, R20 ;  /* 0x000000ffff0f7224 */ /* 0x000fc600078e0014 */
[----:B------:R-:W-:Y:S02]  /*1ad0*/  LEA.HI.X.SX32 R14, R16, R9, 0x1, P2 ;  /* 0x00000009100e7211 */ /* 0x000fe400010f0eff */
[----:B------:R-:W-:-:S04]  /*1ae0*/  LEA R12, P2, R13, UR4, 0x2 ;  /* 0x000000040d0c7c11 */ /* 0x000fc8000f8410ff */
[----:B------:R-:W-:Y:S01]  /*1af0*/  LEA.HI.X R13, R13, UR5, R14, 0x2, P2 ;  /* 0x000000050d0d7c11 */ /* 0x000fe200090f140e */
[----:B------:R-:W-:-:S04]  /*1b00*/  IMAD.MOV.U32 R14, RZ, RZ, R11 ;  /* 0x000000ffff0e7224 */ /* 0x000fc800078e000b */
        /* <DEDUP_REMOVED lines=14> */
[----:B------:R-:W3:Y:S01]  /*1bf0*/  LDG.E R24, desc[UR12][R12.64] ;  /* 0x0000000c0c187981 */ /* 0x000ee2000c1e1900 */
[----:B----4-:R-:W-:-:S03]  /*1c00*/  FFMA R27, R22, R17, R23 ;  /* 0x00000011161b7223 */ /* 0x010fc60000000017 */
[----:B------:R-:W4:Y:S04]  /*1c10*/  LDG.E R23, desc[UR12][R14.64+0x4] ;  /* 0x0000040c0e177981 */ /* 0x000f28000c1e1900 */
[----:B------:R-:W4:Y:S04]  /*1c20*/  LDG.E R22, desc[UR12][R12.64+0x4] ;  /* 0x0000040c0c167981 */ /* 0x000f28000c1e1900 */
[----:B------:R-:W4:Y:S01]  /*1c30*/  LDG.E R17, desc[UR12][R12.64+0x8] ;  /* 0x0000080c0c117981 */ /* 0x000f22000c1e1900 */
[----:B------:R-:W-:-:S05]  /*1c40*/  VIADD R0, R0, 0x8 ;  /* 0x0000000800007836 */ /* 0x000fca0000000000 */
[----:B------:R-:W-:Y:S01]  /*1c50*/  ISETP.NE.AND P2, PT, R0, RZ, PT ;  /* 0x000000ff0000720c */ /* 0x000fe20003f45270 */
[----:B------:R-:W-:Y:S02]  /*1c60*/  VIADD R16, R16, 0x8 ;  /* 0x0000000810107836 */ /* 0x000fe40000000000 */
[----:B--2---:R-:W-:-:S04]  /*1c70*/  FFMA R11, R20, R11, R27 ;  /* 0x0000000b140b7223 */ /* 0x004fc8000000001b */
[----:B---3--:R-:W-:-:S04]  /*1c80*/  FFMA R11, R24, R21, R11 ;  /* 0x00000015180b7223 */ /* 0x008fc8000000000b */
[----:B----4-:R-:W-:Y:S01]  /*1c90*/  FFMA R22, R22, R23, R11 ;  /* 0x0000001716167223 */ /* 0x010fe2000000000b */
[----:B------:R-:W-:-:S03]  /*1ca0*/  IADD3 R11, P3, PT, R14, 0x20, RZ ;  /* 0x000000200e0b7810 */ /* 0x000fc60007f7e0ff */
[----:B------:R-:W-:Y:S02]  /*1cb0*/  FFMA R22, R17, R28, R22 ;  /* 0x0000001c11167223 */ /* 0x000fe40000000016 */
[----:B------:R-:W-:Y:S02]  /*1cc0*/  IMAD.X R20, RZ, RZ, R15, P3 ;  /* 0x000000ffff147224 */ /* 0x000fe400018e060f */
[----:B------:R-:W-:Y:S01]  /*1cd0*/  FFMA R23, R25, R26, R22 ;  /* 0x0000001a19177223 */ /* 0x000fe20000000016 */
[----:B------:R-:W-:Y:S06]  /*1ce0*/  @P2 BRA `(.L_x_60) ;  /* 0xfffffffc00702947 */ /* 0x000fec000383ffff */
.L_x_59:
[----:B------:R-:W-:Y:S05]  /*1cf0*/  @!P0 BRA `(.L_x_61) ;  /* 0x0000000000708947 */ /* 0x000fea0003800000 */
[----:B------:R-:W1:Y:S01]  /*1d00*/  LDCU.128 UR4, c[0x0][0x390] ;  /* 0x00007200ff0477ac */ /* 0x000e620008000c00 */
[--C-:B------:R-:W-:Y:S02]  /*1d10*/  IMAD.IADD R11, R19, 0x1, R18.reuse ;  /* 0x00000001130b7824 */ /* 0x100fe400078e0212 */
[----:B------:R-:W-:-:S03]  /*1d20*/  IMAD.IADD R0, R3, 0x1, R18 ;  /* 0x0000000103007824 */ /* 0x000fc600078e0212 */
[C---:B------:R-:W-:Y:S02]  /*1d30*/  IADD3 R13, P2, PT, R8.reuse, R11, RZ ;  /* 0x0000000b080d7210 */ /* 0x040fe40007f5e0ff */
[----:B------:R-:W-:Y:S02]  /*1d40*/  IADD3 R15, P0, PT, R7, R0, RZ ;  /* 0x00000000070f7210 */ /* 0x000fe40007f1e0ff */
[----:B------:R-:W-:Y:S01]  /*1d50*/  IADD3 R11, P4, P5, R8, R18, R19 ;  /* 0x00000012080b7210 */ /* 0x000fe20007d9e013 */
[----:B------:R-:W-:Y:S01]  /*1d60*/  IMAD.X R16, RZ, RZ, R10, P2 ;  /* 0x000000ffff107224 */ /* 0x000fe200010e060a */
[----:B------:R-:W-:Y:S02]  /*1d70*/  LEA.HI.X.SX32 R20, R0, R9, 0x1, P0 ;  /* 0x0000000900147211 */ /* 0x000fe400000f0eff */
[----:B------:R-:W-:Y:S02]  /*1d80*/  IADD3.X R0, PT, PT, R10, RZ, RZ, P4, P5 ;  /* 0x000000ff0a007210 */ /* 0x000fe400027ea4ff */
[----:B-1----:R-:W-:-:S02]  /*1d90*/  LEA R12, P3, R13, UR6, 0x2 ;  /* 0x000000060d0c7c11 */ /* 0x002fc4000f8610ff */
        /* <DEDUP_REMOVED lines=18> */
.L_x_61:
[----:B------:R-:W-:Y:S05]  /*1ec0*/  @!P1 BRA `(.L_x_62) ;  /* 0x0000000000589947 */ /* 0x000fea0003800000 */
[----:B------:R-:W1:Y:S01]  /*1ed0*/  LDCU.128 UR4, c[0x0][0x390] ;  /* 0x00007200ff0477ac */ /* 0x000e620008000c00 */
[--C-:B------:R-:W-:Y:S01]  /*1ee0*/  IMAD.IADD R11, R19, 0x1, R18.reuse ;  /* 0x00000001130b7824 */ /* 0x100fe200078e0212 */
[----:B------:R-:W-:Y:S01]  /*1ef0*/  IADD3 R17, P3, P4, R8, R18, R19 ;  /* 0x0000001208117210 */ /* 0x000fe20007c7e013 */
[----:B------:R-:W-:-:S03]  /*1f00*/  IMAD.IADD R0, R3, 0x1, R18 ;  /* 0x0000000103007824 */ /* 0x000fc600078e0212 */
[----:B------:R-:W-:Y:S02]  /*1f10*/  IADD3 R13, P1, PT, R8, R11, RZ ;  /* 0x0000000b080d7210 */ /* 0x000fe40007f3e0ff */
[----:B------:R-:W-:Y:S02]  /*1f20*/  IADD3 R11, P0, PT, R7, R0, RZ ;  /* 0x00000000070b7210 */ /* 0x000fe40007f1e0ff */
        /* <DEDUP_REMOVED lines=16> */
.L_x_62:
[--C-:B------:R-:W-:Y:S02]  /*2030*/  IMAD.IADD R19, R19, 0x1, R18.reuse ;  /* 0x0000000113137824 */ /* 0x100fe400078e0212 */
[----:B------:R-:W-:-:S03]  /*2040*/  IMAD.IADD R0, R3, 0x1, R18 ;  /* 0x0000000103007824 */ /* 0x000fc600078e0212 */
[----:B------:R-:W-:Y:S02]  /*2050*/  IADD3 R19, P1, PT, R8, R19, RZ ;  /* 0x0000001308137210 */ /* 0x000fe40007f3e0ff */
[----:B------:R-:W-:Y:S02]  /*2060*/  IADD3 R7, P0, PT, R7, R0, RZ ;  /* 0x0000000007077210 */ /* 0x000fe40007f1e0ff */
[----:B0-----:R-:W-:Y:S01]  /*2070*/  LEA R12, P2, R19, UR18, 0x2 ;  /* 0x00000012130c7c11 */ /* 0x001fe2000f8410ff */
[----:B------:R-:W-:Y:S01]  /*2080*/  IMAD.X R10, RZ, RZ, R10, P1 ;  /* 0x000000ffff0a7224 */ /* 0x000fe200008e060a */
[----:B------:R-:W-:Y:S02]  /*2090*/  LEA.HI.X.SX32 R0, R0, R9, 0x1, P0 ;  /* 0x0000000900007211 */ /* 0x000fe400000f0eff */
[----:B------:R-:W-:Y:S02]  /*20a0*/  LEA R8, P0, R7, UR16, 0x2 ;  /* 0x0000001007087c11 */ /* 0x000fe4000f8010ff */
[----:B------:R-:W-:-:S02]  /*20b0*/  LEA.HI.X R13, R19, UR19, R10, 0x2, P2 ;  /* 0x00000013130d7c11 */ /* 0x000fc400090f140a */
[----:B------:R-:W-:-:S03]  /*20c0*/  LEA.HI.X R9, R7, UR17, R0, 0x2, P0 ;  /* 0x0000001107097c11 */ /* 0x000fc600080f1400 */
[----:B------:R-:W2:Y:S04]  /*20d0*/  LDG.E R12, desc[UR12][R12.64] ;  /* 0x0000000c0c0c7981 */ /* 0x000ea8000c1e1900 */
[----:B------:R-:W2:Y:S02]  /*20e0*/  LDG.E R8, desc[UR12][R8.64] ;  /* 0x0000000c08087981 */ /* 0x000ea4000c1e1900 */
[----:B--2--5:R-:W-:-:S07]  /*20f0*/  FFMA R23, R8, R12, R23 ;  /* 0x0000000c08177223 */ /* 0x024fce0000000017 */
.L_x_46:
[----:B------:R-:W0:Y:S01]  /*2100*/  LDCU.64 UR4, c[0x0][0x3a0] ;  /* 0x00007400ff0477ac */ /* 0x000e220008000a00 */
[----:B------:R-:W-:Y:S01]  /*2110*/  IMAD R5, R2, R4, R5 ;  /* 0x0000000402057224 */ /* 0x000fe200078e0205 */
[----:B------:R-:W-:-:S04]  /*2120*/  SHF.R.S32.HI R0, RZ, 0x1f, R6 ;  /* 0x0000001fff007819 */ /* 0x000fc80000011406 */
[----:B------:R-:W-:-:S04]  /*2130*/  IADD3 R6, P0, PT, R6, R5, RZ ;  /* 0x0000000506067210 */ /* 0x000fc80007f1e0ff */
[----:B------:R-:W-:Y:S02]  /*2140*/  LEA.HI.X.SX32 R5, R5, R0, 0x1, P0 ;  /* 0x0000000005057211 */ /* 0x000fe400000f0eff */
[----:B0-----:R-:W-:-:S04]  /*2150*/  LEA R2, P0, R6, UR4, 0x2 ;  /* 0x0000000406027c11 */ /* 0x001fc8000f8010ff */
[----:B------:R-:W-:-:S05]  /*2160*/  LEA.HI.X R3, R6, UR5, R5, 0x2, P0 ;  /* 0x0000000506037c11 */ /* 0x000fca00080f1405 */
[----:B-----5:R-:W-:Y:S01]  /*2170*/  REDG.E.ADD.F32.FTZ.RN.STRONG.GPU desc[UR12][R2.64], R23 ;  /* 0x00000017020079a6 */ /* 0x020fe2000c12f30c */
[----:B------:R-:W-:Y:S05]  /*2180*/  EXIT ;  /* 0x000000000000794d */ /* 0x000fea0003800000 */
.L_x_63:
        /* <DEDUP_REMOVED lines=15> */
.L_x_69:


//--------------------- .nv.shared.reserved.0     --------------------------
	.section	.nv.shared.reserved.0,"aw",@nobits
	.weak		__nv_reservedSMEM_offset_0_alias
	.size		__nv_reservedSMEM_offset_0_alias, 0, 64
	.other		__nv_reservedSMEM_offset_0_alias,@"STO_CUDA_RESERVED_SHARED STV_DEFAULT"
__nv_reservedSMEM_offset_0_alias:
	.zero		0
	.zero		64


//--------------------- .nv.constant0._Z14softmax_kerneliPfS_ --------------------------
	.section	.nv.constant0._Z14softmax_kerneliPfS_,"a",@progbits
	.sectionflags	@""
	.align	4
.nv.constant0._Z14softmax_kerneliPfS_:
	.zero		920


//--------------------- .nv.constant0._Z18max_pooling_kerneliiiiPfS_ --------------------------
	.section	.nv.constant0._Z18max_pooling_kerneliiiiPfS_,"a",@progbits
	.sectionflags	@""
	.align	4
.nv.constant0._Z18max_pooling_kerneliiiiPfS_:
	.zero		928


//--------------------- .nv.constant0._Z11relu_kerneliiiPf --------------------------
	.section	.nv.constant0._Z11relu_kerneliiiPf,"a",@progbits
	.sectionflags	@""
	.align	4
.nv.constant0._Z11relu_kerneliiiPf:
	.zero		920


//--------------------- .nv.constant0._Z11convKernel2iiiiiiiPfS_S_S_ --------------------------
	.section	.nv.constant0._Z11convKernel2iiiiiiiPfS_S_S_,"a",@progbits
	.sectionflags	@""
	.align	4
.nv.constant0._Z11convKernel2iiiiiiiPfS_S_S_:
	.zero		960


//--------------------- .nv.constant0._Z10convKerneliiiiPfS_S_S_ --------------------------
	.section	.nv.constant0._Z10convKerneliiiiPfS_S_S_,"a",@progbits
	.sectionflags	@""
	.align	4
.nv.constant0._Z10convKerneliiiiPfS_S_S_:
	.zero		944


//--------------------- SYMBOLS --------------------------

	.type		.nv.reservedSmem.offset0,@object
	.size		.nv.reservedSmem.offset0,0x4
